	.target	sm_90a

	.elftype	@"ET_EXEC"


//--------------------- .note.nv.tkinfo           --------------------------
	.section	.note.nv.tkinfo,"",@"SHT_NOTE"
	.sectionflags	@"SHF_NOTE_NV_TKINFO"
	.tkinfo
        /*0018*/ 	.word	0x00000002
        /*0030*/ 	.string	""
        /*0030*/ 	.string	"ptxas"
        /*0030*/ 	.string	"Cuda compilation tools, release 13.0, V13.0.88"
        /*0030*/ 	.string	"Build cuda_13.0.r13.0/compiler.36424714_0"
        /*0030*/ 	.string	"-arch sm_90a -m 64 "



//--------------------- .note.nv.cuinfo           --------------------------
	.section	.note.nv.cuinfo,"",@"SHT_NOTE"
	.sectionflags	@"SHF_NOTE_NV_CUINFO"
        /*0018*/ 	.short	0x0002
        /*001a*/ 	.short	0x005a
        /*001c*/ 	.short	0x0082
	.zero		2


//--------------------- .nv.info                  --------------------------
	.section	.nv.info,"",@"SHT_CUDA_INFO"
	.align	4


	//----- nvinfo : EIATTR_REGCOUNT
	.align		4
        /*0000*/ 	.byte	0x04, 0x2f
        /*0002*/ 	.short	(.L_15 - .L_14)
	.align		4
.L_14:
        /*0004*/ 	.word	index@(_ZN7cutlass13device_kernelINS_4gemm6kernel13GemmUniversalIN4cute5tupleIJiiiiEEENS1_10collective13CollectiveMmaINS1_34MainloopSm90TmaGmmaWarpSpecializedILi4ENS5_IJNS4_1CILi2EEESB_NSA_ILi1EEEEEENS1_35KernelTmaWarpSpecializedCooperativeEEENS5_IJNSA_ILi256EEENSA_ILi128EEENSA_ILi64EEEEEENS_6half_tENS5_IJlSC_lEEESK_SL_NS4_8TiledMMAINS4_8MMA_AtomIJNS4_4SM904GMMA26MMA_64x128x16_F32F16F16_SSILNSP_5MajorE0ELSR_0ELNSP_7ScaleInE1ELSS_1EEEEEENS4_6LayoutINS5_IJSB_SC_SC_EEENS5_IJSC_NSA_ILi0EEESX_EEEEENS5_IJNS4_10UnderscoreES10_S10_EEEEENS4_23SM90_TMA_LOAD_MULTICASTENS4_14ComposedLayoutINS4_7SwizzleILi3ELi4ELi3EEENS4_18smem_ptr_flag_bitsILi16EEENSV_INS5_IJNSA_ILi8EEESI_EEENS5_IJSI_SC_EEEEEEEvNS4_8identityES13_S1D_vS1E_EENS_8epilogue10collective6detail29Sm90TmaWarpSpecializedAdapterINS1H_15DefaultEpilogueISK_SL_SL_NS1G_6thread17LinearCombinationISK_Li1EffLNS1L_9ScaleType4KindE0ELNS_15FloatRoundStyleE2ESK_EENS1_15EpilogueDefaultEEEEEvvEEEEvNT_6ParamsE)
        /*0008*/ 	.word	0x000000a8


	//----- nvinfo : EIATTR_FRAME_SIZE
	.align		4
.L_15:
        /*000c*/ 	.byte	0x04, 0x11
        /*000e*/ 	.short	(.L_17 - .L_16)
	.align		4
.L_16:
        /*0010*/ 	.word	index@(_ZN7cutlass13device_kernelINS_4gemm6kernel13GemmUniversalIN4cute5tupleIJiiiiEEENS1_10collective13CollectiveMmaINS1_34MainloopSm90TmaGmmaWarpSpecializedILi4ENS5_IJNS4_1CILi2EEESB_NSA_ILi1EEEEEENS1_35KernelTmaWarpSpecializedCooperativeEEENS5_IJNSA_ILi256EEENSA_ILi128EEENSA_ILi64EEEEEENS_6half_tENS5_IJlSC_lEEESK_SL_NS4_8TiledMMAINS4_8MMA_AtomIJNS4_4SM904GMMA26MMA_64x128x16_F32F16F16_SSILNSP_5MajorE0ELSR_0ELNSP_7ScaleInE1ELSS_1EEEEEENS4_6LayoutINS5_IJSB_SC_SC_EEENS5_IJSC_NSA_ILi0EEESX_EEEEENS5_IJNS4_10UnderscoreES10_S10_EEEEENS4_23SM90_TMA_LOAD_MULTICASTENS4_14ComposedLayoutINS4_7SwizzleILi3ELi4ELi3EEENS4_18smem_ptr_flag_bitsILi16EEENSV_INS5_IJNSA_ILi8EEESI_EEENS5_IJSI_SC_EEEEEEEvNS4_8identityES13_S1D_vS1E_EENS_8epilogue10collective6detail29Sm90TmaWarpSpecializedAdapterINS1H_15DefaultEpilogueISK_SL_SL_NS1G_6thread17LinearCombinationISK_Li1EffLNS1L_9ScaleType4KindE0ELNS_15FloatRoundStyleE2ESK_EENS1_15EpilogueDefaultEEEEEvvEEEEvNT_6ParamsE)
        /*0014*/ 	.word	0x00000000


	//----- nvinfo : EIATTR_MIN_STACK_SIZE
	.align		4
.L_17:
        /*0018*/ 	.byte	0x04, 0x12
        /*001a*/ 	.short	(.L_19 - .L_18)
	.align		4
.L_18:
        /*001c*/ 	.word	index@(_ZN7cutlass13device_kernelINS_4gemm6kernel13GemmUniversalIN4cute5tupleIJiiiiEEENS1_10collective13CollectiveMmaINS1_34MainloopSm90TmaGmmaWarpSpecializedILi4ENS5_IJNS4_1CILi2EEESB_NSA_ILi1EEEEEENS1_35KernelTmaWarpSpecializedCooperativeEEENS5_IJNSA_ILi256EEENSA_ILi128EEENSA_ILi64EEEEEENS_6half_tENS5_IJlSC_lEEESK_SL_NS4_8TiledMMAINS4_8MMA_AtomIJNS4_4SM904GMMA26MMA_64x128x16_F32F16F16_SSILNSP_5MajorE0ELSR_0ELNSP_7ScaleInE1ELSS_1EEEEEENS4_6LayoutINS5_IJSB_SC_SC_EEENS5_IJSC_NSA_ILi0EEESX_EEEEENS5_IJNS4_10UnderscoreES10_S10_EEEEENS4_23SM90_TMA_LOAD_MULTICASTENS4_14ComposedLayoutINS4_7SwizzleILi3ELi4ELi3EEENS4_18smem_ptr_flag_bitsILi16EEENSV_INS5_IJNSA_ILi8EEESI_EEENS5_IJSI_SC_EEEEEEEvNS4_8identityES13_S1D_vS1E_EENS_8epilogue10collective6detail29Sm90TmaWarpSpecializedAdapterINS1H_15DefaultEpilogueISK_SL_SL_NS1G_6thread17LinearCombinationISK_Li1EffLNS1L_9ScaleType4KindE0ELNS_15FloatRoundStyleE2ESK_EENS1_15EpilogueDefaultEEEEEvvEEEEvNT_6ParamsE)
        /*0020*/ 	.word	0x00000000
.L_19:


//--------------------- .nv.compat                --------------------------
	.section	.nv.compat,"",@"SHT_CUDA_COMPAT_INFO"
	.align	4
        /*0000*/ 	.byte	0x02, 0x09, 0x01, 0x00, 0x02, 0x02, 0x04, 0x00, 0x02, 0x05, 0x05, 0x00, 0x03, 0x07, 0x01, 0x01
        /*0010*/ 	.byte	0x02, 0x03, 0x01, 0x00, 0x02, 0x06, 0x01, 0x00, 0x04, 0x0b, 0x08, 0x00, 0x00, 0x00, 0x00, 0x00
        /*0020*/ 	.byte	0x00, 0x00, 0x00, 0x00


//--------------------- .nv.info._ZN7cutlass13device_kernelINS_4gemm6kernel13GemmUniversalIN4cute5tupleIJiiiiEEENS1_10collective13CollectiveMmaINS1_34MainloopSm90TmaGmmaWarpSpecializedILi4ENS5_IJNS4_1CILi2EEESB_NSA_ILi1EEEEEENS1_35KernelTmaWarpSpecializedCooperativeEEENS5_IJNSA_ILi256EEENSA_ILi128EEENSA_ILi64EEEEEENS_6half_tENS5_IJlSC_lEEESK_SL_NS4_8TiledMMAINS4_8MMA_AtomIJNS4_4SM904GMMA26MMA_64x128x16_F32F16F16_SSILNSP_5MajorE0ELSR_0ELNSP_7ScaleInE1ELSS_1EEEEEENS4_6LayoutINS5_IJSB_SC_SC_EEENS5_IJSC_NSA_ILi0EEESX_EEEEENS5_IJNS4_10UnderscoreES10_S10_EEEEENS4_23SM90_TMA_LOAD_MULTICASTENS4_14ComposedLayoutINS4_7SwizzleILi3ELi4ELi3EEENS4_18smem_ptr_flag_bitsILi16EEENSV_INS5_IJNSA_ILi8EEESI_EEENS5_IJSI_SC_EEEEEEEvNS4_8identityES13_S1D_vS1E_EENS_8epilogue10collective6detail29Sm90TmaWarpSpecializedAdapterINS1H_15DefaultEpilogueISK_SL_SL_NS1G_6thread17LinearCombinationISK_Li1EffLNS1L_9ScaleType4KindE0ELNS_15FloatRoundStyleE2ESK_EENS1_15EpilogueDefaultEEEEEvvEEEEvNT_6ParamsE --------------------------
	.section	.nv.info._ZN7cutlass13device_kernelINS_4gemm6kernel13GemmUniversalIN4cute5tupleIJiiiiEEENS1_10collective13CollectiveMmaINS1_34MainloopSm90TmaGmmaWarpSpecializedILi4ENS5_IJNS4_1CILi2EEESB_NSA_ILi1EEEEEENS1_35KernelTmaWarpSpecializedCooperativeEEENS5_IJNSA_ILi256EEENSA_ILi128EEENSA_ILi64EEEEEENS_6half_tENS5_IJlSC_lEEESK_SL_NS4_8TiledMMAINS4_8MMA_AtomIJNS4_4SM904GMMA26MMA_64x128x16_F32F16F16_SSILNSP_5MajorE0ELSR_0ELNSP_7ScaleInE1ELSS_1EEEEEENS4_6LayoutINS5_IJSB_SC_SC_EEENS5_IJSC_NSA_ILi0EEESX_EEEEENS5_IJNS4_10UnderscoreES10_S10_EEEEENS4_23SM90_TMA_LOAD_MULTICASTENS4_14ComposedLayoutINS4_7SwizzleILi3ELi4ELi3EEENS4_18smem_ptr_flag_bitsILi16EEENSV_INS5_IJNSA_ILi8EEESI_EEENS5_IJSI_SC_EEEEEEEvNS4_8identityES13_S1D_vS1E_EENS_8epilogue10collective6detail29Sm90TmaWarpSpecializedAdapterINS1H_15DefaultEpilogueISK_SL_SL_NS1G_6thread17LinearCombinationISK_Li1EffLNS1L_9ScaleType4KindE0ELNS_15FloatRoundStyleE2ESK_EENS1_15EpilogueDefaultEEEEEvvEEEEvNT_6ParamsE,"",@"SHT_CUDA_INFO"
	.sectionflags	@""
	.align	4


	//----- nvinfo : EIATTR_CUDA_API_VERSION
	.align		4
        /*0000*/ 	.byte	0x04, 0x37
        /*0002*/ 	.short	(.L_21 - .L_20)
.L_20:
        /*0004*/ 	.word	0x00000082


	//----- nvinfo : EIATTR_KPARAM_INFO
	.align		4
.L_21:
        /*0008*/ 	.byte	0x04, 0x17
        /*000a*/ 	.short	(.L_23 - .L_22)
.L_22:
        /*000c*/ 	.word	0x00000000
        /*0010*/ 	.short	0x0000
        /*0012*/ 	.short	0x0070
        /*0014*/ 	.byte	0x00, 0xf0, 0x01, 0x10


	//----- nvinfo : EIATTR_SPARSE_MMA_MASK
	.align		4
.L_23:
        /*0018*/ 	.byte	0x03, 0x50
        /*001a*/ 	.short	0x0000


	//----- nvinfo : EIATTR_MAXREG_COUNT
	.align		4
        /*001c*/ 	.byte	0x03, 0x1b
        /*001e*/ 	.short	0x00a8


	//----- nvinfo : EIATTR_NUM_BARRIERS
	.align		4
        /*0020*/ 	.byte	0x02, 0x4c
        /*0022*/ 	.byte	0x01
	.zero		1


	//----- nvinfo : EIATTR_EXTERNS
	.align		4
        /*0024*/ 	.byte	0x04, 0x0f
        /*0026*/ 	.short	(.L_25 - .L_24)


	//   ....[0]....
	.align		4
.L_24:
        /*0028*/ 	.word	index@(__assertfail)


	//----- nvinfo : EIATTR_MERCURY_ISA_VERSION
	.align		4
.L_25:
        /*002c*/ 	.byte	0x03, 0x5f
        /*002e*/ 	.short	0x0101


	//----- nvinfo : EIATTR_INT_WARP_WIDE_INSTR_OFFSETS
	.align		4
        /*0030*/ 	.byte	0x04, 0x31
        /*0032*/ 	.short	(.L_27 - .L_26)


	//   ....[0]....
.L_26:
        /*0034*/ 	.word	0x00000480


	//   ....[1]....
        /*0038*/ 	.word	0x000004b0


	//   ....[2]....
        /*003c*/ 	.word	0x00000670


	//   ....[3]....
        /*0040*/ 	.word	0x00001f50


	//----- nvinfo : EIATTR_COOP_GROUP_MASK_REGIDS
	.align		4
.L_27:
        /*0044*/ 	.byte	0x04, 0x29
        /*0046*/ 	.short	(.L_29 - .L_28)


	//   ....[0]....
.L_28:
        /*0048*/ 	.word	0xffffffff


	//   ....[1]....
        /*004c*/ 	.word	0xffffffff


	//   ....[2]....
        /*0050*/ 	.word	0xffffffff


	//   ....[3]....
        /*0054*/ 	.word	0xffffffff


	//   ....[4]....
        /*0058*/ 	.word	0xffffffff


	//   ....[5]....
        /*005c*/ 	.word	0xffffffff


	//----- nvinfo : EIATTR_COOP_GROUP_INSTR_OFFSETS
	.align		4
.L_29:
        /*0060*/ 	.byte	0x04, 0x28
        /*0062*/ 	.short	(.L_31 - .L_30)


	//   ....[0]....
.L_30:
        /*0064*/ 	.word	0x00000060


	//   ....[1]....
        /*0068*/ 	.word	0x00000070


	//   ....[2]....
        /*006c*/ 	.word	0x00000130


	//   ....[3]....
        /*0070*/ 	.word	0x000002d0


	//   ....[4]....
        /*0074*/ 	.word	0x000007f0


	//   ....[5]....
        /*0078*/ 	.word	0x00001240


	//----- nvinfo : EIATTR_REG_RECONFIG
	.align		4
.L_31:
        /*007c*/ 	.byte	0x01, 0x54
	.zero		2


	//----- nvinfo : EIATTR_SYSCALL_OFFSETS
	.align		4
        /*0080*/ 	.byte	0x04, 0x46
        /*0082*/ 	.short	(.L_33 - .L_32)


	//   ....[0]....
.L_32:
        /*0084*/ 	.word	0x00001400


	//----- nvinfo : EIATTR_MBARRIER_INSTR_OFFSETS
	.align		4
.L_33:
        /*0088*/ 	.byte	0x04, 0x39
        /*008a*/ 	.short	(.L_35 - .L_34)


	//   ....[0]....
.L_34:
        /*008c*/ 	.word	0x00000230
        /*0090*/ 	.word	0x000000ff
        /*0094*/ 	.word	0x00000000
        /*0098*/ 	.short	0x0100
        /*009a*/ 	.byte	0x08
	.zero		1


	//   ....[1]....
        /*009c*/ 	.word	0x00000240
        /*00a0*/ 	.word	0x000000ff
        /*00a4*/ 	.word	0x00000020
        /*00a8*/ 	.short	0x0100
        /*00aa*/ 	.byte	0x08
	.zero		1


	//   ....[2]....
        /*00ac*/ 	.word	0x00000250
        /*00b0*/ 	.word	0x000000ff
        /*00b4*/ 	.word	0x00000008
        /*00b8*/ 	.short	0x0100
        /*00ba*/ 	.byte	0x08
	.zero		1


	//   ....[3]....
        /*00bc*/ 	.word	0x00000260
        /*00c0*/ 	.word	0x000000ff
        /*00c4*/ 	.word	0x00000028
        /*00c8*/ 	.short	0x0100
        /*00ca*/ 	.byte	0x08
	.zero		1


	//   ....[4]....
        /*00cc*/ 	.word	0x00000270
        /*00d0*/ 	.word	0x000000ff
        /*00d4*/ 	.word	0x00000010
        /*00d8*/ 	.short	0x0100
        /*00da*/ 	.byte	0x08
	.zero		1


	//   ....[5]....
        /*00dc*/ 	.word	0x00000280
        /*00e0*/ 	.word	0x000000ff
        /*00e4*/ 	.word	0x00000030
        /*00e8*/ 	.short	0x0100
        /*00ea*/ 	.byte	0x08
	.zero		1


	//   ....[6]....
        /*00ec*/ 	.word	0x00000290
        /*00f0*/ 	.word	0x000000ff
        /*00f4*/ 	.word	0x00000018
        /*00f8*/ 	.short	0x0100
        /*00fa*/ 	.byte	0x08
	.zero		1


	//   ....[7]....
        /*00fc*/ 	.word	0x000002a0
        /*0100*/ 	.word	0x000000ff
        /*0104*/ 	.word	0x00000038
        /*0108*/ 	.short	0x0100
        /*010a*/ 	.byte	0x08
	.zero		1


	//   ....[8]....
        /*010c*/ 	.word	0x000006f0
        /*0110*/ 	.word	0x000000ff
        /*0114*/ 	.word	0x00000050
        /*0118*/ 	.short	0x0100
        /*011a*/ 	.byte	0x06
	.zero		1


	//   ....[9]....
        /*011c*/ 	.word	0x00000780
        /*0120*/ 	.word	0x000000ff
        /*0124*/ 	.word	0x00000058
        /*0128*/ 	.short	0x0100
        /*012a*/ 	.byte	0x06
	.zero		1


	//   ....[10]....
        /*012c*/ 	.word	0x000014c0
        /*0130*/ 	.word	0x00000003
        /*0134*/ 	.word	0x00000000
        /*0138*/ 	.short	0x010a
        /*013a*/ 	.byte	0x3f
	.zero		1


	//   ....[11]....
        /*013c*/ 	.word	0x00001500
        /*0140*/ 	.word	0x00000003
        /*0144*/ 	.word	0x00000000
        /*0148*/ 	.short	0x010a
        /*014a*/ 	.byte	0x3f
	.zero		1


	//   ....[12]....
        /*014c*/ 	.word	0x00001a10
        /*0150*/ 	.word	0x00000005
        /*0154*/ 	.word	0x00000000
        /*0158*/ 	.short	0x010a
        /*015a*/ 	.byte	0x3f
	.zero		1


	//   ....[13]....
        /*015c*/ 	.word	0x00001a50
        /*0160*/ 	.word	0x00000005
        /*0164*/ 	.word	0x00000000
        /*0168*/ 	.short	0x010a
        /*016a*/ 	.byte	0x3f
	.zero		1


	//   ....[14]....
        /*016c*/ 	.word	0x00001df0
        /*0170*/ 	.word	0x00000005
        /*0174*/ 	.word	0x00000000
        /*0178*/ 	.short	0x0101
        /*017a*/ 	.byte	0x3f
	.zero		1


	//   ....[15]....
        /*017c*/ 	.word	0x00001fd0
        /*0180*/ 	.word	0x00000003
        /*0184*/ 	.word	0x00000000
        /*0188*/ 	.short	0x0101
        /*018a*/ 	.byte	0x3f
	.zero		1


	//   ....[16]....
        /*018c*/ 	.word	0x0000b8e0
        /*0190*/ 	.word	0x00000016
        /*0194*/ 	.word	0x00000020
        /*0198*/ 	.short	0x010a
        /*019a*/ 	.byte	0x3f
	.zero		1


	//   ....[17]....
        /*019c*/ 	.word	0x0000bcc0
        /*01a0*/ 	.word	0x00000004
        /*01a4*/ 	.word	0x00000058
        /*01a8*/ 	.short	0x0101
        /*01aa*/ 	.byte	0x3f
	.zero		1


	//   ....[18]....
        /*01ac*/ 	.word	0x0000c3d0
        /*01b0*/ 	.word	0x00000005
        /*01b4*/ 	.word	0x00000000
        /*01b8*/ 	.short	0x010a
        /*01ba*/ 	.byte	0x3f
	.zero		1


	//   ....[19]....
        /*01bc*/ 	.word	0x0000c450
        /*01c0*/ 	.word	0x00000007
        /*01c4*/ 	.word	0x00000000
        /*01c8*/ 	.short	0x010a
        /*01ca*/ 	.byte	0x3f
	.zero		1


	//   ....[20]....
        /*01cc*/ 	.word	0x0000c4e0
        /*01d0*/ 	.word	0x00000006
        /*01d4*/ 	.word	0x00000000
        /*01d8*/ 	.short	0x010a
        /*01da*/ 	.byte	0x3f
	.zero		1


	//   ....[21]....
        /*01dc*/ 	.word	0x0000c570
        /*01e0*/ 	.word	0x00000003
        /*01e4*/ 	.word	0x00000000
        /*01e8*/ 	.short	0x010a
        /*01ea*/ 	.byte	0x3f
	.zero		1


	//   ....[22]....
        /*01ec*/ 	.word	0x0000c5d0
        /*01f0*/ 	.word	0x00000003
        /*01f4*/ 	.word	0x00000000
        /*01f8*/ 	.short	0x010a
        /*01fa*/ 	.byte	0x3f
	.zero		1


	//   ....[23]....
        /*01fc*/ 	.word	0x0000c620
        /*0200*/ 	.word	0x00000005
        /*0204*/ 	.word	0x00000000
        /*0208*/ 	.short	0x010a
        /*020a*/ 	.byte	0x3f
	.zero		1


	//   ....[24]....
        /*020c*/ 	.word	0x0000c6f0
        /*0210*/ 	.word	0x00000016
        /*0214*/ 	.word	0x00000020
        /*0218*/ 	.short	0x010a
        /*021a*/ 	.byte	0x3f
	.zero		1


	//   ....[25]....
        /*021c*/ 	.word	0x0000c7c0
        /*0220*/ 	.word	0x00000005
        /*0224*/ 	.word	0x00000000
        /*0228*/ 	.short	0x010a
        /*022a*/ 	.byte	0x3f
	.zero		1


	//   ....[26]....
        /*022c*/ 	.word	0x0000c810
        /*0230*/ 	.word	0x00000007
        /*0234*/ 	.word	0x00000000
        /*0238*/ 	.short	0x010a
        /*023a*/ 	.byte	0x3f
	.zero		1


	//   ....[27]....
        /*023c*/ 	.word	0x0000c860
        /*0240*/ 	.word	0x00000006
        /*0244*/ 	.word	0x00000000
        /*0248*/ 	.short	0x010a
        /*024a*/ 	.byte	0x3f
	.zero		1


	//----- nvinfo : EIATTR_NUM_MBARRIERS
	.align		4
.L_35:
        /*024c*/ 	.byte	0x03, 0x38
        /*024e*/ 	.short	0x000a


	//----- nvinfo : EIATTR_EXIT_INSTR_OFFSETS
	.align		4
        /*0250*/ 	.byte	0x04, 0x1c
        /*0252*/ 	.short	(.L_37 - .L_36)


	//   ....[0]....
.L_36:
        /*0254*/ 	.word	0x00000950


	//   ....[1]....
        /*0258*/ 	.word	0x00001170


	//   ....[2]....
        /*025c*/ 	.word	0x0000af10


	//   ....[3]....
        /*0260*/ 	.word	0x0000b470


	//   ....[4]....
        /*0264*/ 	.word	0x0000c5c0


	//----- nvinfo : EIATTR_MAX_THREADS
	.align		4
.L_37:
        /*0268*/ 	.byte	0x04, 0x05
        /*026a*/ 	.short	(.L_39 - .L_38)
.L_38:
        /*026c*/ 	.word	0x00000180
        /*0270*/ 	.word	0x00000001
        /*0274*/ 	.word	0x00000001


	//----- nvinfo : EIATTR_CRS_STACK_SIZE
	.align		4
.L_39:
        /*0278*/ 	.byte	0x04, 0x1e
        /*027a*/ 	.short	(.L_41 - .L_40)
.L_40:
        /*027c*/ 	.word	0x00000000


	//----- nvinfo : EIATTR_CBANK_PARAM_SIZE
	.align		4
.L_41:
        /*0280*/ 	.byte	0x03, 0x19
        /*0282*/ 	.short	0x0470


	//----- nvinfo : EIATTR_PARAM_CBANK
	.align		4
        /*0284*/ 	.byte	0x04, 0x0a
        /*0286*/ 	.short	(.L_43 - .L_42)
	.align		4
.L_42:
        /*0288*/ 	.word	index@(.nv.constant0._ZN7cutlass13device_kernelINS_4gemm6kernel13GemmUniversalIN4cute5tupleIJiiiiEEENS1_10collective13CollectiveMmaINS1_34MainloopSm90TmaGmmaWarpSpecializedILi4ENS5_IJNS4_1CILi2EEESB_NSA_ILi1EEEEEENS1_35KernelTmaWarpSpecializedCooperativeEEENS5_IJNSA_ILi256EEENSA_ILi128EEENSA_ILi64EEEEEENS_6half_tENS5_IJlSC_lEEESK_SL_NS4_8TiledMMAINS4_8MMA_AtomIJNS4_4SM904GMMA26MMA_64x128x16_F32F16F16_SSILNSP_5MajorE0ELSR_0ELNSP_7ScaleInE1ELSS_1EEEEEENS4_6LayoutINS5_IJSB_SC_SC_EEENS5_IJSC_NSA_ILi0EEESX_EEEEENS5_IJNS4_10UnderscoreES10_S10_EEEEENS4_23SM90_TMA_LOAD_MULTICASTENS4_14ComposedLayoutINS4_7SwizzleILi3ELi4ELi3EEENS4_18smem_ptr_flag_bitsILi16EEENSV_INS5_IJNSA_ILi8EEESI_EEENS5_IJSI_SC_EEEEEEEvNS4_8identityES13_S1D_vS1E_EENS_8epilogue10collective6detail29Sm90TmaWarpSpecializedAdapterINS1H_15DefaultEpilogueISK_SL_SL_NS1G_6thread17LinearCombinationISK_Li1EffLNS1L_9ScaleType4KindE0ELNS_15FloatRoundStyleE2ESK_EENS1_15EpilogueDefaultEEEEEvvEEEEvNT_6ParamsE)
        /*028c*/ 	.short	0x0210
        /*028e*/ 	.short	0x0470


	//----- nvinfo : EIATTR_SW_WAR
	.align		4
.L_43:
        /*0290*/ 	.byte	0x04, 0x36
        /*0292*/ 	.short	(.L_45 - .L_44)
.L_44:
        /*0294*/ 	.word	0x00000008
.L_45:


//--------------------- .nv.callgraph             --------------------------
	.section	.nv.callgraph,"",@"SHT_CUDA_CALLGRAPH"
	.align	4
	.sectionentsize	8
	.align		4
        /*0000*/ 	.word	0x00000000
	.align		4
        /*0004*/ 	.word	0xffffffff
	.align		4
        /*0008*/ 	.word	index@(_ZN7cutlass13device_kernelINS_4gemm6kernel13GemmUniversalIN4cute5tupleIJiiiiEEENS1_10collective13CollectiveMmaINS1_34MainloopSm90TmaGmmaWarpSpecializedILi4ENS5_IJNS4_1CILi2EEESB_NSA_ILi1EEEEEENS1_35KernelTmaWarpSpecializedCooperativeEEENS5_IJNSA_ILi256EEENSA_ILi128EEENSA_ILi64EEEEEENS_6half_tENS5_IJlSC_lEEESK_SL_NS4_8TiledMMAINS4_8MMA_AtomIJNS4_4SM904GMMA26MMA_64x128x16_F32F16F16_SSILNSP_5MajorE0ELSR_0ELNSP_7ScaleInE1ELSS_1EEEEEENS4_6LayoutINS5_IJSB_SC_SC_EEENS5_IJSC_NSA_ILi0EEESX_EEEEENS5_IJNS4_10UnderscoreES10_S10_EEEEENS4_23SM90_TMA_LOAD_MULTICASTENS4_14ComposedLayoutINS4_7SwizzleILi3ELi4ELi3EEENS4_18smem_ptr_flag_bitsILi16EEENSV_INS5_IJNSA_ILi8EEESI_EEENS5_IJSI_SC_EEEEEEEvNS4_8identityES13_S1D_vS1E_EENS_8epilogue10collective6detail29Sm90TmaWarpSpecializedAdapterINS1H_15DefaultEpilogueISK_SL_SL_NS1G_6thread17LinearCombinationISK_Li1EffLNS1L_9ScaleType4KindE0ELNS_15FloatRoundStyleE2ESK_EENS1_15EpilogueDefaultEEEEEvvEEEEvNT_6ParamsE)
	.align		4
        /*000c*/ 	.word	index@(__assertfail)
	.align		4
        /*0010*/ 	.word	0x00000000
	.align		4
        /*0014*/ 	.word	0xfffffffe
	.align		4
        /*0018*/ 	.word	0x00000000
	.align		4
        /*001c*/ 	.word	0xfffffffd
	.align		4
        /*0020*/ 	.word	0x00000000
	.align		4
        /*0024*/ 	.word	0xfffffffc


//--------------------- .nv.constant4             --------------------------
	.section	.nv.constant4,"a",@progbits
	.align	8
	.align		8
.nv.constant4:
        /*0000*/ 	.dword	__assertfail
	.align		8
        /*0008*/ 	.dword	__unnamed_1
	.align		8
        /*0010*/ 	.dword	_ZN40_INTERNAL_6c7b02c5_4_k_cu_a07aee68_191994cuda3std3__45__cpo5beginE
	.align		8
        /*0018*/ 	.dword	_ZN40_INTERNAL_6c7b02c5_4_k_cu_a07aee68_191994cuda3std3__45__cpo3endE
	.align		8
        /*0020*/ 	.dword	_ZN40_INTERNAL_6c7b02c5_4_k_cu_a07aee68_191994cuda3std3__45__cpo6cbeginE
	.align		8
        /*0028*/ 	.dword	_ZN40_INTERNAL_6c7b02c5_4_k_cu_a07aee68_191994cuda3std3__45__cpo4cendE
	.align		8
        /*0030*/ 	.dword	_ZN40_INTERNAL_6c7b02c5_4_k_cu_a07aee68_191994cuda3std3__442_GLOBAL__N__6c7b02c5_4_k_cu_a07aee68_191996ignoreE
	.align		8
        /*0038*/ 	.dword	_ZN40_INTERNAL_6c7b02c5_4_k_cu_a07aee68_191994cuda3std3__419piecewise_constructE
	.align		8
        /*0040*/ 	.dword	_ZN40_INTERNAL_6c7b02c5_4_k_cu_a07aee68_191994cuda3std3__48in_placeE
	.align		8
        /*0048*/ 	.dword	_ZN40_INTERNAL_6c7b02c5_4_k_cu_a07aee68_191994cuda3std6ranges3__45__cpo4swapE
	.align		8
        /*0050*/ 	.dword	_ZN40_INTERNAL_6c7b02c5_4_k_cu_a07aee68_191994cuda3std6ranges3__45__cpo9iter_moveE
	.align		8
        /*0058*/ 	.dword	_ZN40_INTERNAL_6c7b02c5_4_k_cu_a07aee68_191994cute7productE
	.align		8
        /*0060*/ 	.dword	_ZN40_INTERNAL_6c7b02c5_4_k_cu_a07aee68_191994cute1_E
	.align		8
        /*0068*/ 	.dword	$str$22
	.align		8
        /*0070*/ 	.dword	$str$23


//--------------------- .text._ZN7cutlass13device_kernelINS_4gemm6kernel13GemmUniversalIN4cute5tupleIJiiiiEEENS1_10collective13CollectiveMmaINS1_34MainloopSm90TmaGmmaWarpSpecializedILi4ENS5_IJNS4_1CILi2EEESB_NSA_ILi1EEEEEENS1_35KernelTmaWarpSpecializedCooperativeEEENS5_IJNSA_ILi256EEENSA_ILi128EEENSA_ILi64EEEEEENS_6half_tENS5_IJlSC_lEEESK_SL_NS4_8TiledMMAINS4_8MMA_AtomIJNS4_4SM904GMMA26MMA_64x128x16_F32F16F16_SSILNSP_5MajorE0ELSR_0ELNSP_7ScaleInE1ELSS_1EEEEEENS4_6LayoutINS5_IJSB_SC_SC_EEENS5_IJSC_NSA_ILi0EEESX_EEEEENS5_IJNS4_10UnderscoreES10_S10_EEEEENS4_23SM90_TMA_LOAD_MULTICASTENS4_14ComposedLayoutINS4_7SwizzleILi3ELi4ELi3EEENS4_18smem_ptr_flag_bitsILi16EEENSV_INS5_IJNSA_ILi8EEESI_EEENS5_IJSI_SC_EEEEEEEvNS4_8identityES13_S1D_vS1E_EENS_8epilogue10collective6detail29Sm90TmaWarpSpecializedAdapterINS1H_15DefaultEpilogueISK_SL_SL_NS1G_6thread17LinearCombinationISK_Li1EffLNS1L_9ScaleType4KindE0ELNS_15FloatRoundStyleE2ESK_EENS1_15EpilogueDefaultEEEEEvvEEEEvNT_6ParamsE --------------------------
	.section	.text._ZN7cutlass13device_kernelINS_4gemm6kernel13GemmUniversalIN4cute5tupleIJiiiiEEENS1_10collective13CollectiveMmaINS1_34MainloopSm90TmaGmmaWarpSpecializedILi4ENS5_IJNS4_1CILi2EEESB_NSA_ILi1EEEEEENS1_35KernelTmaWarpSpecializedCooperativeEEENS5_IJNSA_ILi256EEENSA_ILi128EEENSA_ILi64EEEEEENS_6half_tENS5_IJlSC_lEEESK_SL_NS4_8TiledMMAINS4_8MMA_AtomIJNS4_4SM904GMMA26MMA_64x128x16_F32F16F16_SSILNSP_5MajorE0ELSR_0ELNSP_7ScaleInE1ELSS_1EEEEEENS4_6LayoutINS5_IJSB_SC_SC_EEENS5_IJSC_NSA_ILi0EEESX_EEEEENS5_IJNS4_10UnderscoreES10_S10_EEEEENS4_23SM90_TMA_LOAD_MULTICASTENS4_14ComposedLayoutINS4_7SwizzleILi3ELi4ELi3EEENS4_18smem_ptr_flag_bitsILi16EEENSV_INS5_IJNSA_ILi8EEESI_EEENS5_IJSI_SC_EEEEEEEvNS4_8identityES13_S1D_vS1E_EENS_8epilogue10collective6detail29Sm90TmaWarpSpecializedAdapterINS1H_15DefaultEpilogueISK_SL_SL_NS1G_6thread17LinearCombinationISK_Li1EffLNS1L_9ScaleType4KindE0ELNS_15FloatRoundStyleE2ESK_EENS1_15EpilogueDefaultEEEEEvvEEEEvNT_6ParamsE,"ax",@progbits
	.align	128
.text._ZN7cutlass13device_kernelINS_4gemm6kernel13GemmUniversalIN4cute5tupleIJiiiiEEENS1_10collective13CollectiveMmaINS1_34MainloopSm90TmaGmmaWarpSpecializedILi4ENS5_IJNS4_1CILi2EEESB_NSA_ILi1EEEEEENS1_35KernelTmaWarpSpecializedCooperativeEEENS5_IJNSA_ILi256EEENSA_ILi128EEENSA_ILi64EEEEEENS_6half_tENS5_IJlSC_lEEESK_SL_NS4_8TiledMMAINS4_8MMA_AtomIJNS4_4SM904GMMA26MMA_64x128x16_F32F16F16_SSILNSP_5MajorE0ELSR_0ELNSP_7ScaleInE1ELSS_1EEEEEENS4_6LayoutINS5_IJSB_SC_SC_EEENS5_IJSC_NSA_ILi0EEESX_EEEEENS5_IJNS4_10UnderscoreES10_S10_EEEEENS4_23SM90_TMA_LOAD_MULTICASTENS4_14ComposedLayoutINS4_7SwizzleILi3ELi4ELi3EEENS4_18smem_ptr_flag_bitsILi16EEENSV_INS5_IJNSA_ILi8EEESI_EEENS5_IJSI_SC_EEEEEEEvNS4_8identityES13_S1D_vS1E_EENS_8epilogue10collective6detail29Sm90TmaWarpSpecializedAdapterINS1H_15DefaultEpilogueISK_SL_SL_NS1G_6thread17LinearCombinationISK_Li1EffLNS1L_9ScaleType4KindE0ELNS_15FloatRoundStyleE2ESK_EENS1_15EpilogueDefaultEEEEEvvEEEEvNT_6ParamsE:
        .type           _ZN7cutlass13device_kernelINS_4gemm6kernel13GemmUniversalIN4cute5tupleIJiiiiEEENS1_10collective13CollectiveMmaINS1_34MainloopSm90TmaGmmaWarpSpecializedILi4ENS5_IJNS4_1CILi2EEESB_NSA_ILi1EEEEEENS1_35KernelTmaWarpSpecializedCooperativeEEENS5_IJNSA_ILi256EEENSA_ILi128EEENSA_ILi64EEEEEENS_6half_tENS5_IJlSC_lEEESK_SL_NS4_8TiledMMAINS4_8MMA_AtomIJNS4_4SM904GMMA26MMA_64x128x16_F32F16F16_SSILNSP_5MajorE0ELSR_0ELNSP_7ScaleInE1ELSS_1EEEEEENS4_6LayoutINS5_IJSB_SC_SC_EEENS5_IJSC_NSA_ILi0EEESX_EEEEENS5_IJNS4_10UnderscoreES10_S10_EEEEENS4_23SM90_TMA_LOAD_MULTICASTENS4_14ComposedLayoutINS4_7SwizzleILi3ELi4ELi3EEENS4_18smem_ptr_flag_bitsILi16EEENSV_INS5_IJNSA_ILi8EEESI_EEENS5_IJSI_SC_EEEEEEEvNS4_8identityES13_S1D_vS1E_EENS_8epilogue10collective6detail29Sm90TmaWarpSpecializedAdapterINS1H_15DefaultEpilogueISK_SL_SL_NS1G_6thread17LinearCombinationISK_Li1EffLNS1L_9ScaleType4KindE0ELNS_15FloatRoundStyleE2ESK_EENS1_15EpilogueDefaultEEEEEvvEEEEvNT_6ParamsE,@function
        .size           _ZN7cutlass13device_kernelINS_4gemm6kernel13GemmUniversalIN4cute5tupleIJiiiiEEENS1_10collective13CollectiveMmaINS1_34MainloopSm90TmaGmmaWarpSpecializedILi4ENS5_IJNS4_1CILi2EEESB_NSA_ILi1EEEEEENS1_35KernelTmaWarpSpecializedCooperativeEEENS5_IJNSA_ILi256EEENSA_ILi128EEENSA_ILi64EEEEEENS_6half_tENS5_IJlSC_lEEESK_SL_NS4_8TiledMMAINS4_8MMA_AtomIJNS4_4SM904GMMA26MMA_64x128x16_F32F16F16_SSILNSP_5MajorE0ELSR_0ELNSP_7ScaleInE1ELSS_1EEEEEENS4_6LayoutINS5_IJSB_SC_SC_EEENS5_IJSC_NSA_ILi0EEESX_EEEEENS5_IJNS4_10UnderscoreES10_S10_EEEEENS4_23SM90_TMA_LOAD_MULTICASTENS4_14ComposedLayoutINS4_7SwizzleILi3ELi4ELi3EEENS4_18smem_ptr_flag_bitsILi16EEENSV_INS5_IJNSA_ILi8EEESI_EEENS5_IJSI_SC_EEEEEEEvNS4_8identityES13_S1D_vS1E_EENS_8epilogue10collective6detail29Sm90TmaWarpSpecializedAdapterINS1H_15DefaultEpilogueISK_SL_SL_NS1G_6thread17LinearCombinationISK_Li1EffLNS1L_9ScaleType4KindE0ELNS_15FloatRoundStyleE2ESK_EENS1_15EpilogueDefaultEEEEEvvEEEEvNT_6ParamsE,(.L_x_323 - _ZN7cutlass13device_kernelINS_4gemm6kernel13GemmUniversalIN4cute5tupleIJiiiiEEENS1_10collective13CollectiveMmaINS1_34MainloopSm90TmaGmmaWarpSpecializedILi4ENS5_IJNS4_1CILi2EEESB_NSA_ILi1EEEEEENS1_35KernelTmaWarpSpecializedCooperativeEEENS5_IJNSA_ILi256EEENSA_ILi128EEENSA_ILi64EEEEEENS_6half_tENS5_IJlSC_lEEESK_SL_NS4_8TiledMMAINS4_8MMA_AtomIJNS4_4SM904GMMA26MMA_64x128x16_F32F16F16_SSILNSP_5MajorE0ELSR_0ELNSP_7ScaleInE1ELSS_1EEEEEENS4_6LayoutINS5_IJSB_SC_SC_EEENS5_IJSC_NSA_ILi0EEESX_EEEEENS5_IJNS4_10UnderscoreES10_S10_EEEEENS4_23SM90_TMA_LOAD_MULTICASTENS4_14ComposedLayoutINS4_7SwizzleILi3ELi4ELi3EEENS4_18smem_ptr_flag_bitsILi16EEENSV_INS5_IJNSA_ILi8EEESI_EEENS5_IJSI_SC_EEEEEEEvNS4_8identityES13_S1D_vS1E_EENS_8epilogue10collective6detail29Sm90TmaWarpSpecializedAdapterINS1H_15DefaultEpilogueISK_SL_SL_NS1G_6thread17LinearCombinationISK_Li1EffLNS1L_9ScaleType4KindE0ELNS_15FloatRoundStyleE2ESK_EENS1_15EpilogueDefaultEEEEEvvEEEEvNT_6ParamsE)
        .other          _ZN7cutlass13device_kernelINS_4gemm6kernel13GemmUniversalIN4cute5tupleIJiiiiEEENS1_10collective13CollectiveMmaINS1_34MainloopSm90TmaGmmaWarpSpecializedILi4ENS5_IJNS4_1CILi2EEESB_NSA_ILi1EEEEEENS1_35KernelTmaWarpSpecializedCooperativeEEENS5_IJNSA_ILi256EEENSA_ILi128EEENSA_ILi64EEEEEENS_6half_tENS5_IJlSC_lEEESK_SL_NS4_8TiledMMAINS4_8MMA_AtomIJNS4_4SM904GMMA26MMA_64x128x16_F32F16F16_SSILNSP_5MajorE0ELSR_0ELNSP_7ScaleInE1ELSS_1EEEEEENS4_6LayoutINS5_IJSB_SC_SC_EEENS5_IJSC_NSA_ILi0EEESX_EEEEENS5_IJNS4_10UnderscoreES10_S10_EEEEENS4_23SM90_TMA_LOAD_MULTICASTENS4_14ComposedLayoutINS4_7SwizzleILi3ELi4ELi3EEENS4_18smem_ptr_flag_bitsILi16EEENSV_INS5_IJNSA_ILi8EEESI_EEENS5_IJSI_SC_EEEEEEEvNS4_8identityES13_S1D_vS1E_EENS_8epilogue10collective6detail29Sm90TmaWarpSpecializedAdapterINS1H_15DefaultEpilogueISK_SL_SL_NS1G_6thread17LinearCombinationISK_Li1EffLNS1L_9ScaleType4KindE0ELNS_15FloatRoundStyleE2ESK_EENS1_15EpilogueDefaultEEEEEvvEEEEvNT_6ParamsE,@"STO_CUDA_ENTRY STV_DEFAULT"
_ZN7cutlass13device_kernelINS_4gemm6kernel13GemmUniversalIN4cute5tupleIJiiiiEEENS1_10collective13CollectiveMmaINS1_34MainloopSm90TmaGmmaWarpSpecializedILi4ENS5_IJNS4_1CILi2EEESB_NSA_ILi1EEEEEENS1_35KernelTmaWarpSpecializedCooperativeEEENS5_IJNSA_ILi256EEENSA_ILi128EEENSA_ILi64EEEEEENS_6half_tENS5_IJlSC_lEEESK_SL_NS4_8TiledMMAINS4_8MMA_AtomIJNS4_4SM904GMMA26MMA_64x128x16_F32F16F16_SSILNSP_5MajorE0ELSR_0ELNSP_7ScaleInE1ELSS_1EEEEEENS4_6LayoutINS5_IJSB_SC_SC_EEENS5_IJSC_NSA_ILi0EEESX_EEEEENS5_IJNS4_10UnderscoreES10_S10_EEEEENS4_23SM90_TMA_LOAD_MULTICASTENS4_14ComposedLayoutINS4_7SwizzleILi3ELi4ELi3EEENS4_18smem_ptr_flag_bitsILi16EEENSV_INS5_IJNSA_ILi8EEESI_EEENS5_IJSI_SC_EEEEEEEvNS4_8identityES13_S1D_vS1E_EENS_8epilogue10collective6detail29Sm90TmaWarpSpecializedAdapterINS1H_15DefaultEpilogueISK_SL_SL_NS1G_6thread17LinearCombinationISK_Li1EffLNS1L_9ScaleType4KindE0ELNS_15FloatRoundStyleE2ESK_EENS1_15EpilogueDefaultEEEEEvvEEEEvNT_6ParamsE:
[----:B------:R-:W0:Y:S01]  /*0000*/  LDC R1, c[0x0][0x28] ;  /* 0x00000a00ff017b82 */ /* 0x000e220000000800 */
[----:B------:R-:W1:Y:S01]  /*0010*/  S2R R18, SR_TID.X ;  /* 0x0000000000127919 */ /* 0x000e620000002100 */
[----:B------:R-:W-:Y:S01]  /*0020*/  ELECT P0, URZ, PT ;  /* 0x00000000003f782f */ /* 0x000fe20003800000 */
[----:B------:R-:W-:Y:S01]  /*0030*/  BSSY B0, `(.L_x_0) ;  /* 0x000000f000007945 */ /* 0x000fe20003800000 */
[--C-:B-1----:R-:W-:Y:S02]  /*0040*/  SHF.R.U32.HI R0, RZ, 0x5, R18.reuse ;  /* 0x00000005ff007819 */ /* 0x102fe40000011612 */
[----:B------:R-:W-:-:S03]  /*0050*/  SHF.R.U32.HI R3, RZ, 0x7, R18 ;  /* 0x00000007ff037819 */ /* 0x000fc60000011612 */
[----:B------:R-:W1:Y:S04]  /*0060*/  SHFL.IDX PT, R2, R0, RZ, 0x1f ;  /* 0x00001fff00027589 */ /* 0x000e6800000e0000 */
[----:B------:R2:W3:Y:S01]  /*0070*/  SHFL.IDX PT, R5, R3, RZ, 0x1f ;  /* 0x00001fff03057589 */ /* 0x0004e200000e0000 */
[----:B-1----:R-:W-:-:S13]  /*0080*/  ISETP.NE.OR P0, PT, R2, RZ, !P0 ;  /* 0x000000ff0200720c */ /* 0x002fda0004705670 */
[----:B0-23--:R-:W-:Y:S05]  /*0090*/  @P0 BRA `(.L_x_1) ;  /* 0x0000000000200947 */ /* 0x00dfea0003800000 */
[----:B------:R-:W-:Y:S02]  /*00a0*/  ULDC.64 UR4, c[0x0][0x198] ;  /* 0x0000660000047ab9 */ /* 0x000fe40000000a00 */
[----:B------:R-:W-:Y:S02]  /*00b0*/  UIADD3 UR6, UP0, UR4, 0xf0, URZ ;  /* 0x000000f004067890 */ /* 0x000fe4000ff1e03f */
[----:B------:R-:W-:Y:S02]  /*00c0*/  UIADD3 UR4, UP1, UR4, 0x1f0, URZ ;  /* 0x000001f004047890 */ /* 0x000fe4000ff3e03f */
[----:B------:R-:W-:Y:S02]  /*00d0*/  UIADD3.X UR7, URZ, UR5, URZ, UP0, !UPT ;  /* 0x000000053f077290 */ /* 0x000fe400087fe43f */
[----:B------:R-:W-:-:S07]  /*00e0*/  UIADD3.X UR5, URZ, UR5, URZ, UP1, !UPT ;  /* 0x000000053f057290 */ /* 0x000fce0008ffe43f */
[----:B------:R0:W-:Y:S02]  /*00f0*/  UTMACCTL.PF [UR6] ;  /* 0x00000000060079b9 */ /* 0x0001e40008040000 */
[----:B------:R0:W-:Y:S02]  /*0100*/  UTMACCTL.PF [UR4] ;  /* 0x00000000040079b9 */ /* 0x0001e40008040000 */
[----:B0-----:R-:W-:Y:S01]  /*0110*/  NOP ;  /* 0x0000000000007918 */ /* 0x001fe20000000000 */
.L_x_1:
[----:B------:R-:W-:Y:S05]  /*0120*/  BSYNC B0 ;  /* 0x0000000000007941 */ /* 0x000fea0003800000 */
.L_x_0:
[----:B------:R-:W0:Y:S02]  /*0130*/  SHFL.IDX PT, R3, R0, RZ, 0x1f ;  /* 0x00001fff00037589 */ /* 0x000e2400000e0000 */
[----:B0-----:R-:W-:-:S13]  /*0140*/  ISETP.NE.AND P0, PT, R3, RZ, PT ;  /* 0x000000ff0300720c */ /* 0x001fda0003f05270 */
[----:B------:R-:W-:Y:S05]  /*0150*/  @P0 BRA `(.L_x_2) ;  /* 0x0000000000580947 */ /* 0x000fea0003800000 */
[----:B------:R-:W0:Y:S01]  /*0160*/  S2UR UR8, SR_CgaCtaId ;  /* 0x00000000000879c3 */ /* 0x000e220000008800 */
[----:B------:R-:W-:Y:S01]  /*0170*/  UMOV UR4, 0x400 ;  /* 0x0000040000047882 */ /* 0x000fe20000000000 */
[----:B------:R-:W-:Y:S01]  /*0180*/  UMOV UR5, 0x1 ;  /* 0x0000000100057882 */ /* 0x000fe20000000000 */
[----:B------:R-:W-:Y:S01]  /*0190*/  UMOV UR6, 0x6 ;  /* 0x0000000600067882 */ /* 0x000fe20000000000 */
[----:B------:R-:W-:Y:S01]  /*01a0*/  ELECT P0, URZ, PT ;  /* 0x00000000003f782f */ /* 0x000fe20003800000 */
[----:B------:R-:W-:-:S04]  /*01b0*/  UIADD3 UR6, -UR6, 0x100000, URZ ;  /* 0x0010000006067890 */ /* 0x000fc8000fffe13f */
[----:B------:R-:W-:Y:S02]  /*01c0*/  USHF.L.U32 UR7, UR6, 0xb, URZ ;  /* 0x0000000b06077899 */ /* 0x000fe4000800063f */
[----:B------:R-:W-:Y:S02]  /*01d0*/  USHF.L.U32 UR6, UR6, 0x1, URZ ;  /* 0x0000000106067899 */ /* 0x000fe4000800063f */
[----:B0-----:R-:W-:Y:S02]  /*01e0*/  ULEA UR8, UR8, UR4, 0x18 ;  /* 0x0000000408087291 */ /* 0x001fe4000f8ec03f */
[----:B------:R-:W-:-:S04]  /*01f0*/  UIADD3 UR4, -UR5, 0x100000, URZ ;  /* 0x0010000005047890 */ /* 0x000fc8000fffe13f */
[----:B------:R-:W-:Y:S02]  /*0200*/  USHF.L.U32 UR5, UR4, 0xb, URZ ;  /* 0x0000000b04057899 */ /* 0x000fe4000800063f */
[----:B------:R-:W-:Y:S01]  /*0210*/  USHF.L.U32 UR4, UR4, 0x1, URZ ;  /* 0x0000000104047899 */ /* 0x000fe2000800063f */
[----:B------:R-:W0:Y:S11]  /*0220*/  FENCE.VIEW.ASYNC.S ;  /* 0x00000000000073c6 */ /* 0x000e360000000000 */
[----:B0-----:R0:W1:Y:S01]  /*0230*/  SYNCS.EXCH.64 URZ, [UR8], UR4 ;  /* 0x00000004083f75b2 */ /* 0x0010620008000100 */
[----:B------:R0:W2:Y:S01]  /*0240*/  SYNCS.EXCH.64 URZ, [UR8+0x20], UR6 ;  /* 0x00002006083f75b2 */ /* 0x0000a20008000100 */
[----:B------:R0:W3:Y:S01]  /*0250*/  SYNCS.EXCH.64 URZ, [UR8+0x8], UR4 ;  /* 0x00000804083f75b2 */ /* 0x0000e20008000100 */
[----:B------:R0:W4:Y:S01]  /*0260*/  SYNCS.EXCH.64 URZ, [UR8+0x28], UR6 ;  /* 0x00002806083f75b2 */ /* 0x0001220008000100 */
[----:B------:R0:W0:Y:S01]  /*0270*/  SYNCS.EXCH.64 URZ, [UR8+0x10], UR4 ;  /* 0x00001004083f75b2 */ /* 0x0000220008000100 */
[----:B------:R0:W0:Y:S01]  /*0280*/  SYNCS.EXCH.64 URZ, [UR8+0x30], UR6 ;  /* 0x00003006083f75b2 */ /* 0x0000220008000100 */
[----:B------:R0:W0:Y:S01]  /*0290*/  SYNCS.EXCH.64 URZ, [UR8+0x18], UR4 ;  /* 0x00001804083f75b2 */ /* 0x0000220008000100 */
[----:B------:R0:W0:Y:S01]  /*02a0*/  SYNCS.EXCH.64 URZ, [UR8+0x38], UR6 ;  /* 0x00003806083f75b2 */ /* 0x0000220008000100 */
[----:B------:R-:W-:Y:S01]  /*02b0*/  NOP ;  /* 0x0000000000007918 */ /* 0x000fe20000000000 */
.L_x_2:
[----:B------:R-:W-:Y:S01]  /*02c0*/  SHF.R.S32.HI R7, RZ, 0x1f, R18 ;  /* 0x0000001fff077819 */ /* 0x000fe20000011412 */
[----:B------:R-:W5:Y:S01]  /*02d0*/  SHFL.IDX PT, R0, R0, RZ, 0x1f ;  /* 0x00001fff00007589 */ /* 0x000f6200000e0000 */
[----:B0-----:R-:W0:Y:S01]  /*02e0*/  S2UR UR8, SR_CTAID.X ;  /* 0x00000000000879c3 */ /* 0x001e220000002500 */
[----:B------:R-:W-:Y:S02]  /*02f0*/  ELECT P0, URZ, PT ;  /* 0x00000000003f782f */ /* 0x000fe40003800000 */
[----:B------:R-:W-:Y:S01]  /*0300*/  LEA.HI R7, R7, R18, RZ, 0x7 ;  /* 0x0000001207077211 */ /* 0x000fe200078f38ff */
[----:B------:R-:W1:Y:S01]  /*0310*/  S2R R4, SR_CTAID.Y ;  /* 0x0000000000047919 */ /* 0x000e620000002600 */
[----:B------:R-:W-:Y:S01]  /*0320*/  SHF.R.S32.HI R8, RZ, 0x1f, R3 ;  /* 0x0000001fff087819 */ /* 0x000fe20000011403 */
[----:B------:R-:W-:Y:S01]  /*0330*/  ULDC UR4, c[0x0][0x150] ;  /* 0x0000540000047ab9 */ /* 0x000fe20000000800 */
[----:B------:R-:W-:Y:S01]  /*0340*/  LOP3.LUT R7, R7, 0xffffff80, RZ, 0xc0, !PT ;  /* 0xffffff8007077812 */ /* 0x000fe200078ec0ff */
[----:B------:R-:W-:Y:S01]  /*0350*/  NOP ;  /* 0x0000000000007918 */ /* 0x000fe20000000000 */
[----:B------:R-:W-:Y:S01]  /*0360*/  LEA.HI R8, R8, R3, RZ, 0x2 ;  /* 0x0000000308087211 */ /* 0x000fe200078f10ff */
[----:B------:R-:W2:Y:S01]  /*0370*/  LDC R10, c[0x0][0x144] ;  /* 0x00005100ff0a7b82 */ /* 0x000ea20000000800 */
[----:B------:R-:W-:Y:S01]  /*0380*/  NOP ;  /* 0x0000000000007918 */ /* 0x000fe20000000000 */
[----:B------:R-:W-:Y:S01]  /*0390*/  IMAD.IADD R6, R18, 0x1, -R7 ;  /* 0x0000000112067824 */ /* 0x000fe200078e0a07 */
[----:B------:R-:W-:-:S02]  /*03a0*/  LOP3.LUT R8, R8, 0x3ffffffc, RZ, 0xc0, !PT ;  /* 0x3ffffffc08087812 */ /* 0x000fc400078ec0ff */
[----:B------:R-:W-:Y:S02]  /*03b0*/  MOV R22, 0x1 ;  /* 0x0000000100167802 */ /* 0x000fe40000000f00 */
[----:B------:R-:W-:Y:S01]  /*03c0*/  SHF.R.S32.HI R7, RZ, 0x1f, R6 ;  /* 0x0000001fff077819 */ /* 0x000fe20000011406 */
[----:B------:R-:W-:Y:S01]  /*03d0*/  IMAD.IADD R8, R3, 0x1, -R8 ;  /* 0x0000000103087824 */ /* 0x000fe200078e0a08 */
[----:B------:R-:W3:Y:S01]  /*03e0*/  LDC R13, c[0x0][0x140] ;  /* 0x00005000ff0d7b82 */ /* 0x000ee20000000800 */
[----:B------:R-:W-:Y:S02]  /*03f0*/  ISETP.NE.AND P3, PT, R5, RZ, PT ;  /* 0x000000ff0500720c */ /* 0x000fe40003f65270 */
[----:B------:R-:W-:Y:S02]  /*0400*/  LEA.HI R7, R7, R6, RZ, 0x3 ;  /* 0x0000000607077211 */ /* 0x000fe400078f18ff */
[----:B-----5:R-:W-:Y:S02]  /*0410*/  ISETP.NE.OR P0, PT, R0, RZ, !P0 ;  /* 0x000000ff0000720c */ /* 0x020fe40004705670 */
[----:B------:R-:W-:-:S02]  /*0420*/  SHF.R.S32.HI R0, RZ, 0x3, R7 ;  /* 0x00000003ff007819 */ /* 0x000fc40000011407 */
[----:B------:R-:W-:Y:S02]  /*0430*/  SHF.R.S32.HI R7, RZ, 0x1f, R7 ;  /* 0x0000001fff077819 */ /* 0x000fe40000011407 */
[----:B0-----:R-:W-:Y:S02]  /*0440*/  I2FP.F32.U32 R9, UR8 ;  /* 0x0000000800097c45 */ /* 0x001fe40008201000 */
[----:B------:R-:W-:-:S03]  /*0450*/  LEA.HI R7, R7, R0, RZ, 0x2 ;  /* 0x0000000007077211 */ /* 0x000fc600078f10ff */
[----:B------:R-:W-:Y:S01]  /*0460*/  FMUL R9, R9, UR4 ;  /* 0x0000000409097c20 */ /* 0x000fe20008400000 */
[----:B------:R-:W-:Y:S01]  /*0470*/  LOP3.LUT R7, R7, 0xfffffffc, RZ, 0xc0, !PT ;  /* 0xfffffffc07077812 */ /* 0x000fe200078ec0ff */
[----:B------:R-:W-:Y:S01]  /*0480*/  VOTEU.ALL UP0, P0 ;  /* 0x00000000003f7886 */ /* 0x000fe20000000000 */
[----:B-1----:R-:W-:Y:S01]  /*0490*/  I2FP.F32.U32 R3, R4 ;  /* 0x0000000400037245 */ /* 0x002fe20000201000 */
[----:B------:R-:W-:Y:S01]  /*04a0*/  ULDC UR4, c[0x0][0x154] ;  /* 0x0000550000047ab9 */ /* 0x000fe20000000800 */
[----:B------:R-:W-:Y:S01]  /*04b0*/  VOTEU.ALL UP1, P0 ;  /* 0x00000000003f7886 */ /* 0x000fe20000020000 */
[----:B------:R-:W0:Y:S01]  /*04c0*/  F2I.U32.TRUNC.NTZ R9, R9 ;  /* 0x0000000900097305 */ /* 0x000e22000020f000 */
[----:B------:R-:W-:Y:S01]  /*04d0*/  IMAD.IADD R7, R0, 0x1, -R7 ;  /* 0x0000000100077824 */ /* 0x000fe200078e0a07 */
[----:B------:R-:W1:Y:S01]  /*04e0*/  @!UP0 S2UR UR7, SR_CgaCtaId ;  /* 0x00000000000789c3 */ /* 0x000e620000008800 */
[----:B------:R-:W-:Y:S01]  /*04f0*/  FMUL R12, R3, UR4 ;  /* 0x00000004030c7c20 */ /* 0x000fe20008400000 */
[----:B------:R-:W-:Y:S01]  /*0500*/  UMOV UR4, 0x20 ;  /* 0x0000002000047882 */ /* 0x000fe20000000000 */
[----:B------:R-:W-:Y:S01]  /*0510*/  IMAD R8, R8, 0x4, R7 ;  /* 0x0000000408087824 */ /* 0x000fe200078e0207 */
[----:B------:R-:W-:Y:S01]  /*0520*/  @!UP0 UMOV UR6, 0x400 ;  /* 0x0000040000068882 */ /* 0x000fe20000000000 */
[----:B------:R-:W-:-:S04]  /*0530*/  @!UP0 UIADD3 UR4, -UR4, 0x100000, URZ ;  /* 0x0010000004048890 */ /* 0x000fc8000fffe13f */
[----:B------:R-:W-:Y:S02]  /*0540*/  @!UP0 USHF.L.U32 UR5, UR4, 0xb, URZ ;  /* 0x0000000b04058899 */ /* 0x000fe4000800063f */
[----:B------:R-:W-:Y:S01]  /*0550*/  @!UP0 USHF.L.U32 UR4, UR4, 0x1, URZ ;  /* 0x0000000104048899 */ /* 0x000fe2000800063f */
[----:B---3--:R-:W-:Y:S01]  /*0560*/  ISETP.EQ.U32.AND P2, PT, R13, 0x1, PT ;  /* 0x000000010d00780c */ /* 0x008fe20003f42070 */
[----:B------:R-:W3:Y:S01]  /*0570*/  F2I.U32.TRUNC.NTZ R12, R12 ;  /* 0x0000000c000c7305 */ /* 0x000ee2000020f000 */
[----:B------:R-:W-:Y:S01]  /*0580*/  LEA.HI R0, R8, R8, RZ, 0x1 ;  /* 0x0000000808007211 */ /* 0x000fe200078f08ff */
[----:B------:R-:W5:Y:S03]  /*0590*/  LDC R7, c[0x0][0x148] ;  /* 0x00005200ff077b82 */ /* 0x000f660000000800 */
[----:B------:R-:W-:Y:S01]  /*05a0*/  LOP3.LUT R11, R0, 0xfffffffe, RZ, 0xc0, !PT ;  /* 0xfffffffe000b7812 */ /* 0x000fe200078ec0ff */
[----:B0-----:R-:W-:Y:S01]  /*05b0*/  IMAD.MOV R15, RZ, RZ, -R9 ;  /* 0x000000ffff0f7224 */ /* 0x001fe200078e0a09 */
[----:B------:R-:W-:-:S03]  /*05c0*/  SHF.R.S32.HI R9, RZ, 0x1f, R2 ;  /* 0x0000001fff097819 */ /* 0x000fc60000011402 */
[----:B--2---:R-:W-:Y:S01]  /*05d0*/  IMAD R3, R10, R15, UR8 ;  /* 0x000000080a037e24 */ /* 0x004fe2000f8e020f */
[----:B------:R-:W-:Y:S01]  /*05e0*/  LEA.HI R9, R9, R2, RZ, 0x2 ;  /* 0x0000000209097211 */ /* 0x000fe200078f10ff */
[C---:B------:R-:W-:Y:S02]  /*05f0*/  IMAD.IADD R0, R8.reuse, 0x1, -R11 ;  /* 0x0000000108007824 */ /* 0x040fe400078e0a0b */
[----:B------:R-:W-:Y:S01]  /*0600*/  IMAD.SHL.U32 R11, R8, 0x4, RZ ;  /* 0x00000004080b7824 */ /* 0x000fe200078e00ff */
[----:B------:R-:W-:Y:S01]  /*0610*/  LOP3.LUT R9, R9, 0xfffffffc, RZ, 0xc0, !PT ;  /* 0xfffffffc09097812 */ /* 0x000fe200078ec0ff */
[----:B---3--:R-:W-:Y:S01]  /*0620*/  IMAD.MOV R21, RZ, RZ, -R12 ;  /* 0x000000ffff157224 */ /* 0x008fe200078e0a0c */
[----:B------:R-:W-:Y:S01]  /*0630*/  ISETP.NE.AND P4, PT, R0, R3, PT ;  /* 0x000000030000720c */ /* 0x000fe20003f85270 */
[----:B-1----:R-:W-:Y:S01]  /*0640*/  @!UP0 ULEA UR6, UR7, UR6, 0x18 ;  /* 0x0000000607068291 */ /* 0x002fe2000f8ec03f */
[----:B------:R-:W-:Y:S01]  /*0650*/  LOP3.LUT R152, R8, 0xc, R11, 0x78, !PT ;  /* 0x0000000c08987812 */ /* 0x000fe200078e780b */
[----:B------:R-:W-:Y:S01]  /*0660*/  IMAD.IADD R0, R2, 0x1, -R9 ;  /* 0x0000000102007824 */ /* 0x000fe200078e0a09 */
[----:B------:R-:W-:Y:S01]  /*0670*/  VOTEU.ALL UP0, P0 ;  /* 0x00000000003f7886 */ /* 0x000fe20000000000 */
[----:B------:R-:W-:Y:S01]  /*0680*/  LOP3.LUT P0, RZ, R6, 0x7, RZ, 0xc0, !PT ;  /* 0x0000000706ff7812 */ /* 0x000fe2000780c0ff */
[----:B------:R-:W-:-:S02]  /*0690*/  VIADD R6, R5, 0xffffffff ;  /* 0xffffffff05067836 */ /* 0x000fc40000000000 */
[----:B------:R-:W-:Y:S01]  /*06a0*/  ISETP.NE.AND P1, PT, R0, 0x3, PT ;  /* 0x000000030000780c */ /* 0x000fe20003f25270 */
[----:B-----5:R-:W-:Y:S01]  /*06b0*/  IMAD R9, R7, R21, R4 ;  /* 0x0000001507097224 */ /* 0x020fe200078e0204 */
[----:B------:R-:W-:Y:S02]  /*06c0*/  ISETP.LT.U32.AND P0, PT, R152, 0x4, !P0 ;  /* 0x000000049800780c */ /* 0x000fe40004701070 */
[----:B------:R-:W-:Y:S01]  /*06d0*/  ISETP.EQ.OR P1, PT, R0, RZ, !P1 ;  /* 0x000000ff0000720c */ /* 0x000fe20004f22670 */
[----:B------:R-:W0:Y:S02]  /*06e0*/  FENCE.VIEW.ASYNC.S ;  /* 0x00000000000073c6 */ /* 0x000e240000000000 */
[----:B0-----:R0:W1:Y:S01]  /*06f0*/  @!UP0 SYNCS.EXCH.64 URZ, [UR6+0x50], UR4 ;  /* 0x00005004063f85b2 */ /* 0x0010620008000100 */
[----:B------:R-:W-:Y:S02]  /*0700*/  @P4 LEA.HI R2, R152, R152, RZ, 0x1 ;  /* 0x0000009898024211 */ /* 0x000fe400078f08ff */
[----:B------:R-:W-:-:S02]  /*0710*/  ISETP.EQ.AND P1, PT, R5, RZ, P1 ;  /* 0x000000ff0500720c */ /* 0x000fc40000f22270 */
[----:B------:R-:W-:Y:S02]  /*0720*/  @P4 SHF.R.S32.HI R2, RZ, 0x1, R2 ;  /* 0x00000001ff024819 */ /* 0x000fe40000011402 */
[----:B------:R-:W-:Y:S02]  /*0730*/  ISETP.GE.U32.AND P6, PT, R6, 0x2, PT ;  /* 0x000000020600780c */ /* 0x000fe40003fc6070 */
[----:B------:R-:W-:Y:S02]  /*0740*/  @P4 ISETP.NE.AND P5, PT, R2, R9, PT ;  /* 0x000000090200420c */ /* 0x000fe40003fa5270 */
[----:B------:R-:W-:Y:S02]  /*0750*/  SEL R9, RZ, 0x1, !P0 ;  /* 0x00000001ff097807 */ /* 0x000fe40004000000 */
[----:B------:R-:W-:Y:S02]  /*0760*/  @P4 SEL R22, RZ, 0x1, P5 ;  /* 0x00000001ff164807 */ /* 0x000fe40002800000 */
[----:B------:R-:W-:Y:S01]  /*0770*/  SEL R19, RZ, 0x1, !P1 ;  /* 0x00000001ff137807 */ /* 0x000fe20004800000 */
[----:B------:R0:W2:Y:S01]  /*0780*/  @!UP1 SYNCS.EXCH.64 URZ, [UR6+0x58], UR4 ;  /* 0x00005804063f95b2 */ /* 0x0000a20008000100 */
[----:B------:R-:W-:Y:S01]  /*0790*/  LOP3.LUT R22, R22, R9, RZ, 0xc0, !PT ;  /* 0x0000000916167212 */ /* 0x000fe200078ec0ff */
[----:B------:R-:W-:Y:S01]  /*07a0*/  NOP ;  /* 0x0000000000007918 */ /* 0x000fe20000000000 */
[----:B------:R-:W-:Y:S01]  /*07b0*/  SEL R19, R19, 0x2, P6 ;  /* 0x0000000213137807 */ /* 0x000fe20003000000 */
[----:B------:R-:W-:Y:S06]  /*07c0*/  @!P2 BRA `(.L_x_3) ;  /* 0x000000000008a947 */ /* 0x000fec0003800000 */
[----:B-12-4-:R-:W-:Y:S01]  /*07d0*/  UCGABAR_ARV ;  /* 0x00000000000079c7 */ /* 0x016fe20008000000 */
[----:B------:R-:W-:Y:S05]  /*07e0*/  BRA `(.L_x_4) ;  /* 0x0000000000047947 */ /* 0x000fea0003800000 */
.L_x_3:
[----:B-12-4-:R-:W-:Y:S01]  /*07f0*/  NOP ;  /* 0x0000000000007918 */ /* 0x016fe20000000000 */
.L_x_4:
[----:B------:R-:W1:Y:S01]  /*0800*/  LDC R2, c[0x0][0x65c] ;  /* 0x00019700ff027b82 */ /* 0x000e620000000800 */
[----:B------:R-:W-:Y:S02]  /*0810*/  IMAD.U32 R8, RZ, RZ, UR8 ;  /* 0x00000008ff087e24 */ /* 0x000fe4000f8e00ff */
[----:B------:R-:W-:Y:S01]  /*0820*/  IMAD.MOV.U32 R9, RZ, RZ, RZ ;  /* 0x000000ffff097224 */ /* 0x000fe200078e00ff */
[----:B-1----:R-:W-:-:S04]  /*0830*/  ISETP.NE.AND P1, PT, R2, 0x1, PT ;  /* 0x000000010200780c */ /* 0x002fc80003f25270 */
[----:B------:R-:W-:-:S09]  /*0840*/  P2R R5, PR, RZ, 0x2 ;  /* 0x00000002ff057803 */ /* 0x000fd20000000000 */
[----:B------:R-:W1:Y:S01]  /*0850*/  @P1 LDC R17, c[0x0][0x10] ;  /* 0x00000400ff111b82 */ /* 0x000e620000000800 */
[----:B------:R-:W-:Y:S02]  /*0860*/  @P1 IMAD.MOV.U32 R5, RZ, RZ, RZ ;  /* 0x000000ffff051224 */ /* 0x000fe400078e00ff */
[----:B------:R-:W-:-:S05]  /*0870*/  @P1 IMAD.MOV.U32 R13, RZ, RZ, RZ ;  /* 0x000000ffff0d1224 */ /* 0x000fca00078e00ff */
[----:B------:R-:W2:Y:S01]  /*0880*/  @!P1 LDC R11, c[0x0][0xc] ;  /* 0x00000300ff0b9b82 */ /* 0x000ea20000000800 */
[----:B-1----:R-:W-:-:S04]  /*0890*/  @P1 IMAD.WIDE.U32 R16, R17, UR8, R4 ;  /* 0x0000000811101c25 */ /* 0x002fc8000f8e0004 */
[----:B------:R-:W-:Y:S02]  /*08a0*/  @P1 IMAD.IADD R17, R17, 0x1, R13 ;  /* 0x0000000111111824 */ /* 0x000fe400078e020d */
[----:B--2---:R-:W-:-:S04]  /*08b0*/  @!P1 IMAD.WIDE.U32 R8, R4, R11, R8 ;  /* 0x0000000b04089225 */ /* 0x004fc800078e0008 */
[----:B------:R-:W-:Y:S02]  /*08c0*/  @!P1 IMAD.MOV.U32 R16, RZ, RZ, R8 ;  /* 0x000000ffff109224 */ /* 0x000fe400078e0008 */
[----:B------:R-:W-:Y:S01]  /*08d0*/  @!P1 IMAD.MOV.U32 R17, RZ, RZ, R9 ;  /* 0x000000ffff119224 */ /* 0x000fe200078e0009 */
[----:B------:R-:W-:Y:S06]  /*08e0*/  @!P2 BRA `(.L_x_5) ;  /* 0x00000000000ca947 */ /* 0x000fec0003800000 */
[----:B------:R-:W-:Y:S01]  /*08f0*/  UCGABAR_WAIT ;  /* 0x0000000000007dc7 */ /* 0x000fe20008000000 */
[----:B------:R-:W-:Y:S01]  /*0900*/  CCTL.IVALL ;  /* 0x00000000ff00798f */ /* 0x000fe20002000000 */
[----:B------:R-:W-:Y:S05]  /*0910*/  BRA `(.L_x_6) ;  /* 0x0000000000047947 */ /* 0x000fea0003800000 */
.L_x_5:
[----:B------:R-:W-:Y:S06]  /*0920*/  BAR.SYNC.DEFER_BLOCKING 0x0 ;  /* 0x0000000000007b1d */ /* 0x000fec0000010000 */
.L_x_6:
[----:B------:R-:W-:Y:S05]  /*0930*/  @!P3 BRA `(.L_x_7) ;  /* 0x000000a40078b947 */ /* 0x000fea0003800000 */
[----:B------:R-:W-:-:S13]  /*0940*/  ISETP.GT.U32.AND P0, PT, R6, 0x1, PT ;  /* 0x000000010600780c */ /* 0x000fda0003f04070 */
[----:B0-----:R-:W-:Y:S05]  /*0950*/  @P0 EXIT ;  /* 0x000000000000094d */ /* 0x001fea0003800000 */
[----:B------:R-:W-:Y:S01]  /*0960*/  ULDC.64 UR4, c[0x0][0x650] ;  /* 0x0001940000047ab9 */ /* 0x000fe20000000a00 */
[----:B------:R-:W-:Y:S01]  /*0970*/  PRMT R0, RZ, 0x7610, R0 ;  /* 0x00007610ff007816 */ /* 0x000fe20000000000 */
[----:B------:R-:W-:Y:S01]  /*0980*/  IMAD.MOV.U32 R153, RZ, RZ, -0x1 ;  /* 0xffffffffff997424 */ /* 0x000fe200078e00ff */
[----:B------:R-:W-:Y:S01]  /*0990*/  ISETP.GE.U32.AND P0, PT, R16, UR4, PT ;  /* 0x0000000410007c0c */ /* 0x000fe2000bf06070 */
[----:B------:R-:W-:Y:S01]  /*09a0*/  IMAD.MOV.U32 R23, RZ, RZ, -0x1 ;  /* 0xffffffffff177424 */ /* 0x000fe200078e00ff */
[----:B------:R-:W-:Y:S02]  /*09b0*/  MOV R154, 0xffffffff ;  /* 0xffffffff009a7802 */ /* 0x000fe40000000f00 */
[----:B------:R-:W-:-:S13]  /*09c0*/  ISETP.GE.U32.AND.EX P0, PT, R17, UR5, PT, P0 ;  /* 0x0000000511007c0c */ /* 0x000fda000bf06100 */
[----:B------:R-:W-:Y:S05]  /*09d0*/  @P0 BRA `(.L_x_8) ;  /* 0x00000004002c0947 */ /* 0x000fea0003800000 */
[----:B------:R-:W0:Y:S01]  /*09e0*/  LDC.64 R24, c[0x0][0x628] ;  /* 0x00018a00ff187b82 */ /* 0x000e220000000a00 */
[----:B------:R-:W-:Y:S02]  /*09f0*/  IMAD.MOV.U32 R8, RZ, RZ, R16 ;  /* 0x000000ffff087224 */ /* 0x000fe400078e0010 */
[----:B------:R-:W-:-:S05]  /*0a00*/  IMAD.MOV.U32 R9, RZ, RZ, R17 ;  /* 0x000000ffff097224 */ /* 0x000fca00078e0011 */
[----:B------:R-:W1:Y:S08]  /*0a10*/  LDC R0, c[0x0][0x630] ;  /* 0x00018c00ff007b82 */ /* 0x000e700000000800 */
[----:B------:R-:W2:Y:S01]  /*0a20*/  LDC.64 R26, c[0x0][0x620] ;  /* 0x00018800ff1a7b82 */ /* 0x000ea20000000a00 */
[----:B0-----:R-:W-:-:S04]  /*0a30*/  ISETP.NE.U32.AND P0, PT, R24, RZ, PT ;  /* 0x000000ff1800720c */ /* 0x001fc80003f05070 */
[----:B------:R-:W-:-:S13]  /*0a40*/  ISETP.NE.AND.EX P0, PT, R25, RZ, PT, P0 ;  /* 0x000000ff1900720c */ /* 0x000fda0003f05300 */
[----:B-12---:R-:W-:Y:S05]  /*0a50*/  @!P0 BRA `(.L_x_9) ;  /* 0x0000000000288947 */ /* 0x006fea0003800000 */
[----:B------:R-:W0:Y:S02]  /*0a60*/  LDC R13, c[0x0][0x634] ;  /* 0x00018d00ff0d7b82 */ /* 0x000e240000000800 */
[----:B0-----:R-:W-:-:S05]  /*0a70*/  IADD3 R13, P0, R16, R13, RZ ;  /* 0x0000000d100d7210 */ /* 0x001fca0007f1e0ff */
[----:B------:R-:W-:-:S04]  /*0a80*/  IMAD.X R15, RZ, RZ, R17, P0 ;  /* 0x000000ffff0f7224 */ /* 0x000fc800000e0611 */
[----:B------:R-:W-:-:S04]  /*0a90*/  IMAD.WIDE.U32 R8, R15, R24, RZ ;  /* 0x000000180f087225 */ /* 0x000fc800078e00ff */
[----:B------:R-:W-:-:S04]  /*0aa0*/  IMAD.WIDE.U32 R10, P0, R13, R25, R8 ;  /* 0x000000190d0a7225 */ /* 0x000fc80007800008 */
[----:B------:R-:W-:-:S04]  /*0ab0*/  IMAD.WIDE.U32 R8, R13, R24, RZ ;  /* 0x000000180d087225 */ /* 0x000fc800078e00ff */
[----:B------:R-:W-:Y:S01]  /*0ac0*/  IMAD.X R13, RZ, RZ, RZ, P0 ;  /* 0x000000ffff0d7224 */ /* 0x000fe200000e06ff */
[----:B------:R-:W-:Y:S01]  /*0ad0*/  IADD3 RZ, P0, R9, R10, RZ ;  /* 0x0000000a09ff7210 */ /* 0x000fe20007f1e0ff */
[----:B------:R-:W-:-:S04]  /*0ae0*/  IMAD.MOV.U32 R12, RZ, RZ, R11 ;  /* 0x000000ffff0c7224 */ /* 0x000fc800078e000b */
[----:B------:R-:W-:-:S08]  /*0af0*/  IMAD.WIDE.U32.X R8, R15, R25, R12, P0 ;  /* 0x000000190f087225 */ /* 0x000fd000000e040c */
.L_x_9:
[----:B------:R-:W0:Y:S01]  /*0b00*/  LDC.64 R24, c[0x0][0x640] ;  /* 0x00019000ff187b82 */ /* 0x000e220000000a00 */
[-CC-:B------:R-:W-:Y:S01]  /*0b10*/  SHF.R.U64 R28, R8, R0.reuse, R9.reuse ;  /* 0x00000000081c7219 */ /* 0x180fe20000001209 */
[----:B------:R-:W-:Y:S01]  /*0b20*/  IMAD R30, R7, R21, R4 ;  /* 0x00000015071e7224 */ /* 0x000fe200078e0204 */
[----:B------:R-:W-:Y:S02]  /*0b30*/  SHF.R.U32.HI R0, RZ, R0, R9 ;  /* 0x00000000ff007219 */ /* 0x000fe40000011609 */
[----:B------:R-:W-:Y:S02]  /*0b40*/  IADD3 R5, P0, RZ, -R28, RZ ;  /* 0x8000001cff057210 */ /* 0x000fe40007f1e0ff */
[----:B------:R-:W-:Y:S01]  /*0b50*/  MOV R21, 0x1 ;  /* 0x0000000100157802 */ /* 0x000fe20000000f00 */
[----:B------:R-:W1:Y:S02]  /*0b60*/  LDC R6, c[0x0][0x618] ;  /* 0x00018600ff067b82 */ /* 0x000e640000000800 */
[----:B------:R-:W-:-:S04]  /*0b70*/  IMAD.X R9, RZ, RZ, ~R0, P0 ;  /* 0x000000ffff097224 */ /* 0x000fc800000e0e00 */
[-C--:B------:R-:W-:Y:S02]  /*0b80*/  IMAD R0, R9, R26.reuse, RZ ;  /* 0x0000001a09007224 */ /* 0x080fe400078e02ff */
[----:B------:R-:W2:Y:S01]  /*0b90*/  LDC R11, c[0x0][0x608] ;  /* 0x00018200ff0b7b82 */ /* 0x000ea20000000800 */
[----:B------:R-:W-:-:S04]  /*0ba0*/  IMAD.WIDE.U32 R8, R5, R26, R16 ;  /* 0x0000001a05087225 */ /* 0x000fc800078e0010 */
[----:B------:R-:W-:-:S03]  /*0bb0*/  IMAD R5, R5, R27, R0 ;  /* 0x0000001b05057224 */ /* 0x000fc600078e0200 */
[----:B------:R-:W3:Y:S01]  /*0bc0*/  LDC R12, c[0x0][0x658] ;  /* 0x00019600ff0c7b82 */ /* 0x000ee20000000800 */
[----:B0-----:R-:W-:Y:S01]  /*0bd0*/  ISETP.NE.U32.AND P0, PT, R24, RZ, PT ;  /* 0x000000ff1800720c */ /* 0x001fe20003f05070 */
[----:B------:R-:W-:Y:S02]  /*0be0*/  IMAD.IADD R5, R9, 0x1, R5 ;  /* 0x0000000109057824 */ /* 0x000fe400078e0205 */
[----:B------:R-:W-:Y:S01]  /*0bf0*/  IMAD.MOV.U32 R9, RZ, RZ, -0x1 ;  /* 0xffffffffff097424 */ /* 0x000fe200078e00ff */
[----:B------:R-:W-:-:S03]  /*0c00*/  ISETP.NE.AND.EX P0, PT, R25, RZ, PT, P0 ;  /* 0x000000ff1900720c */ /* 0x000fc60003f05300 */
[----:B------:R-:W0:Y:S01]  /*0c10*/  LDC R15, c[0x0][0x600] ;  /* 0x00018000ff0f7b82 */ /* 0x000e220000000800 */
[-CC-:B-1----:R-:W-:Y:S02]  /*0c20*/  SHF.R.U64 R13, R8, R6.reuse, R5.reuse ;  /* 0x00000006080d7219 */ /* 0x182fe40000001205 */
[----:B------:R-:W-:-:S05]  /*0c30*/  SHF.R.U32.HI R0, RZ, R6, R5 ;  /* 0x00000006ff007219 */ /* 0x000fca0000011605 */
[----:B------:R-:W1:Y:S01]  /*0c40*/  LDC R14, c[0x0][0x648] ;  /* 0x00019200ff0e7b82 */ /* 0x000e620000000800 */
[-CC-:B--2---:R-:W-:Y:S02]  /*0c50*/  SHF.R.U64 R27, R13, R11.reuse, R0.reuse ;  /* 0x0000000b0d1b7219 */ /* 0x184fe40000001200 */
[----:B------:R-:W-:-:S05]  /*0c60*/  SHF.R.U32.HI R5, RZ, R11, R0 ;  /* 0x0000000bff057219 */ /* 0x000fca0000011600 */
[----:B------:R-:W2:Y:S01]  /*0c70*/  LDC R20, c[0x0][0x638] ;  /* 0x00018e00ff147b82 */ /* 0x000ea20000000800 */
[-CC-:B---3--:R-:W-:Y:S02]  /*0c80*/  SHF.R.U64 R26, R27, R12.reuse, R5.reuse ;  /* 0x0000000c1b1a7219 */ /* 0x188fe40000001205 */
[-C--:B------:R-:W-:Y:S02]  /*0c90*/  SHF.L.U32 R0, R9, R12.reuse, RZ ;  /* 0x0000000c09007219 */ /* 0x080fe400000006ff */
[----:B------:R-:W-:Y:S01]  /*0ca0*/  SHF.R.U32.HI R5, RZ, R12, R5 ;  /* 0x0000000cff057219 */ /* 0x000fe20000011605 */
[----:B------:R-:W-:Y:S01]  /*0cb0*/  IMAD.MOV.U32 R4, RZ, RZ, R26 ;  /* 0x000000ffff047224 */ /* 0x000fe200078e001a */
[----:B------:R-:W-:Y:S01]  /*0cc0*/  LOP3.LUT R10, RZ, R0, RZ, 0x33, !PT ;  /* 0x00000000ff0a7212 */ /* 0x000fe200078e33ff */
[----:B------:R-:W3:Y:S01]  /*0cd0*/  LDC R23, c[0x0][0x610] ;  /* 0x00018400ff177b82 */ /* 0x000ee20000000800 */
[----:B------:R-:W-:Y:S05]  /*0ce0*/  @!P0 BRA `(.L_x_10) ;  /* 0x0000000000288947 */ /* 0x000fea0003800000 */
[----:B------:R-:W4:Y:S02]  /*0cf0*/  LDC R9, c[0x0][0x64c] ;  /* 0x00019300ff097b82 */ /* 0x000f240000000800 */
[----:B----4-:R-:W-:-:S05]  /*0d00*/  IADD3 R9, P0, R26, R9, RZ ;  /* 0x000000091a097210 */ /* 0x010fca0007f1e0ff */
        /* <DEDUP_REMOVED lines=8> */
.L_x_10:
[----:B-1----:R-:W-:Y:S01]  /*0d90*/  SHF.R.U64 R4, R4, R14, R5 ;  /* 0x0000000e04047219 */ /* 0x002fe20000001205 */
[----:B0-----:R-:W-:Y:S01]  /*0da0*/  VIADD R6, R15, 0xffffffff ;  /* 0xffffffff0f067836 */ /* 0x001fe20000000000 */
[----:B------:R-:W-:Y:S02]  /*0db0*/  SHF.L.U32 R0, R21, R12, RZ ;  /* 0x0000000c15007219 */ /* 0x000fe400000006ff */
[----:B------:R-:W-:Y:S01]  /*0dc0*/  LOP3.LUT R5, R27, R10, RZ, 0xc0, !PT ;  /* 0x0000000a1b057212 */ /* 0x000fe200078ec0ff */
[----:B------:R-:W-:Y:S01]  /*0dd0*/  IMAD.MOV R7, RZ, RZ, -R4 ;  /* 0x000000ffff077224 */ /* 0x000fe200078e0a04 */
[----:B------:R-:W-:Y:S02]  /*0de0*/  SEL R3, R3, R30, !P1 ;  /* 0x0000001e03037207 */ /* 0x000fe40004800000 */
[----:B------:R-:W-:Y:S01]  /*0df0*/  LOP3.LUT R6, R13, R6, RZ, 0xc0, !PT ;  /* 0x000000060d067212 */ /* 0x000fe200078ec0ff */
[----:B------:R-:W-:Y:S02]  /*0e00*/  IMAD R4, R0, R4, R5 ;  /* 0x0000000400047224 */ /* 0x000fe400078e0205 */
[----:B--2---:R-:W-:-:S02]  /*0e10*/  IMAD R0, R7, R20, R26 ;  /* 0x0000001407007224 */ /* 0x004fc400078e021a */
[----:B---3--:R-:W-:Y:S02]  /*0e20*/  IMAD R3, R4, R23, R3 ;  /* 0x0000001704037224 */ /* 0x008fe400078e0203 */
[----:B------:R-:W-:Y:S02]  /*0e30*/  IMAD.MOV.U32 R5, RZ, RZ, 0x1 ;  /* 0x00000001ff057424 */ /* 0x000fe400078e00ff */
[----:B------:R-:W-:Y:S02]  /*0e40*/  IMAD R4, R0, R15, R6 ;  /* 0x0000000f00047224 */ /* 0x000fe400078e0206 */
[----:B------:R-:W-:Y:S01]  /*0e50*/  IMAD.MOV.U32 R23, RZ, RZ, R28 ;  /* 0x000000ffff177224 */ /* 0x000fe200078e001c */
[----:B------:R-:W-:Y:S02]  /*0e60*/  PRMT R0, R5, 0x7610, R0 ;  /* 0x0000761005007816 */ /* 0x000fe40000000000 */
[----:B------:R-:W-:Y:S02]  /*0e70*/  SEL R154, R4, R3, !P1 ;  /* 0x00000003049a7207 */ /* 0x000fe40004800000 */
[----:B------:R-:W-:-:S07]  /*0e80*/  SEL R153, R3, R4, !P1 ;  /* 0x0000000403997207 */ /* 0x000fce0004800000 */
.L_x_8:
[----:B------:R-:W-:-:S08]  /*0e90*/  NOP ;  /* 0x0000000000007918 */ /* 0x000fd00000000000 */
[----:B------:R-:W0:Y:S02]  /*0ea0*/  USETMAXREG.TRY_ALLOC.CTAPOOL UP0, 0xe8 ;  /* 0x000000e8000079c8 */ /* 0x000e240008000600 */
[----:B0-----:R-:W-:-:S13]  /*0eb0*/  PLOP3.LUT P0, PT, PT, PT, UP0, 0x80, 0x0 ;  /* 0x000000000000781c */ /* 0x001fda0003f0f008 */
[----:B------:R-:W-:Y:S05]  /*0ec0*/  @!P0 BRA `(.L_x_8) ;  /* 0xfffffffc00f08947 */ /* 0x000fea000383ffff */
[----:B------:R-:W-:Y:S01]  /*0ed0*/  ULDC.64 UR4, c[0x0][0x598] ;  /* 0x0001660000047ab9 */ /* 0x000fe20000000a00 */
[----:B------:R-:W-:Y:S01]  /*0ee0*/  ULDC.64 UR36, c[0x0][0x208] ;  /* 0x0000820000247ab9 */ /* 0x000fe20000000a00 */
[----:B------:R-:W-:-:S04]  /*0ef0*/  ISETP.NE.U32.AND P0, PT, RZ, UR4, PT ;  /* 0x00000004ff007c0c */ /* 0x000fc8000bf05070 */
[----:B------:R-:W-:-:S13]  /*0f00*/  ISETP.NE.AND.EX P0, PT, RZ, UR5, PT, P0 ;  /* 0x00000005ff007c0c */ /* 0x000fda000bf05300 */
[----:B------:R-:W-:Y:S05]  /*0f10*/  @!P0 BRA `(.L_x_11) ;  /* 0x00000000001c8947 */ /* 0x000fea0003800000 */
[----:B------:R-:W0:Y:S02]  /*0f20*/  LDC.64 R4, c[0x0][0x598] ;  /* 0x00016600ff047b82 */ /* 0x000e240000000a00 */
[----:B0-----:R-:W2:Y:S02]  /*0f30*/  LDG.E.64 R4, desc[UR36][R4.64] ;  /* 0x0000002404047981 */ /* 0x001ea4000c1e1b00 */
[----:B--2---:R-:W-:-:S04]  /*0f40*/  ISETP.NE.U32.AND P0, PT, R4, RZ, PT ;  /* 0x000000ff0400720c */ /* 0x004fc80003f05070 */
[----:B------:R-:W-:-:S13]  /*0f50*/  ISETP.NE.AND.EX P0, PT, R5, RZ, PT, P0 ;  /* 0x000000ff0500720c */ /* 0x000fda0003f05300 */
[----:B------:R-:W-:Y:S05]  /*0f60*/  @!P0 BRA `(.L_x_11) ;  /* 0x0000000000088947 */ /* 0x000fea0003800000 */
[----:B------:R0:W5:Y:S01]  /*0f70*/  LD.E R155, desc[UR36][R4.64] ;  /* 0x00000024049b7980 */ /* 0x000162000c101900 */
[----:B------:R-:W-:Y:S05]  /*0f80*/  BRA `(.L_x_12) ;  /* 0x0000000000247947 */ /* 0x000fea0003800000 */
.L_x_11:
[----:B------:R-:W-:Y:S02]  /*0f90*/  ULDC.64 UR4, c[0x0][0x588] ;  /* 0x0001620000047ab9 */ /* 0x000fe40000000a00 */
[----:B------:R-:W-:-:S04]  /*0fa0*/  ISETP.NE.U32.AND P0, PT, RZ, UR4, PT ;  /* 0x00000004ff007c0c */ /* 0x000fc8000bf05070 */
[----:B------:R-:W-:-:S13]  /*0fb0*/  ISETP.NE.AND.EX P0, PT, RZ, UR5, PT, P0 ;  /* 0x00000005ff007c0c */ /* 0x000fda000bf05300 */
[----:B------:R-:W-:Y:S05]  /*0fc0*/  @!P0 BRA `(.L_x_13) ;  /* 0x00000000000c8947 */ /* 0x000fea0003800000 */
[----:B------:R-:W0:Y:S02]  /*0fd0*/  LDC.64 R4, c[0x0][0x588] ;  /* 0x00016200ff047b82 */ /* 0x000e240000000a00 */
[----:B0-----:R1:W5:Y:S01]  /*0fe0*/  LDG.E R155, desc[UR36][R4.64] ;  /* 0x00000024049b7981 */ /* 0x001362000c1e1900 */
[----:B------:R-:W-:Y:S05]  /*0ff0*/  BRA `(.L_x_12) ;  /* 0x0000000000087947 */ /* 0x000fea0003800000 */
.L_x_13:
[----:B------:R-:W-:Y:S02]  /*1000*/  ULDC UR4, c[0x0][0x580] ;  /* 0x0001600000047ab9 */ /* 0x000fe40000000800 */
[----:B------:R-:W-:-:S07]  /*1010*/  IMAD.U32 R155, RZ, RZ, UR4 ;  /* 0x00000004ff9b7e24 */ /* 0x000fce000f8e00ff */
.L_x_12:
[----:B------:R-:W-:Y:S02]  /*1020*/  ULDC.64 UR4, c[0x0][0x5a0] ;  /* 0x0001680000047ab9 */ /* 0x000fe40000000a00 */
[----:B------:R-:W-:-:S04]  /*1030*/  ISETP.NE.U32.AND P0, PT, RZ, UR4, PT ;  /* 0x00000004ff007c0c */ /* 0x000fc8000bf05070 */
[----:B------:R-:W-:-:S13]  /*1040*/  ISETP.NE.AND.EX P0, PT, RZ, UR5, PT, P0 ;  /* 0x00000005ff007c0c */ /* 0x000fda000bf05300 */
[----:B------:R-:W-:Y:S05]  /*1050*/  @!P0 BRA `(.L_x_14) ;  /* 0x00000000001c8947 */ /* 0x000fea0003800000 */
[----:B01----:R-:W0:Y:S02]  /*1060*/  LDC.64 R4, c[0x0][0x5a0] ;  /* 0x00016800ff047b82 */ /* 0x003e240000000a00 */
[----:B0-----:R-:W2:Y:S02]  /*1070*/  LDG.E.64 R4, desc[UR36][R4.64] ;  /* 0x0000002404047981 */ /* 0x001ea4000c1e1b00 */
[----:B--2---:R-:W-:-:S04]  /*1080*/  ISETP.NE.U32.AND P0, PT, R4, RZ, PT ;  /* 0x000000ff0400720c */ /* 0x004fc80003f05070 */
[----:B------:R-:W-:-:S13]  /*1090*/  ISETP.NE.AND.EX P0, PT, R5, RZ, PT, P0 ;  /* 0x000000ff0500720c */ /* 0x000fda0003f05300 */
[----:B------:R-:W-:Y:S05]  /*10a0*/  @!P0 BRA `(.L_x_14) ;  /* 0x0000000000088947 */ /* 0x000fea0003800000 */
[----:B------:R0:W5:Y:S01]  /*10b0*/  LD.E R156, desc[UR36][R4.64] ;  /* 0x00000024049c7980 */ /* 0x000162000c101900 */
[----:B------:R-:W-:Y:S05]  /*10c0*/  BRA `(.L_x_15) ;  /* 0x0000000000247947 */ /* 0x000fea0003800000 */
.L_x_14:
[----:B------:R-:W-:Y:S02]  /*10d0*/  ULDC.64 UR4, c[0x0][0x590] ;  /* 0x0001640000047ab9 */ /* 0x000fe40000000a00 */
[----:B------:R-:W-:-:S04]  /*10e0*/  ISETP.NE.U32.AND P0, PT, RZ, UR4, PT ;  /* 0x00000004ff007c0c */ /* 0x000fc8000bf05070 */
[----:B------:R-:W-:-:S13]  /*10f0*/  ISETP.NE.AND.EX P0, PT, RZ, UR5, PT, P0 ;  /* 0x00000005ff007c0c */ /* 0x000fda000bf05300 */
[----:B------:R-:W-:Y:S05]  /*1100*/  @!P0 BRA `(.L_x_16) ;  /* 0x00000000000c8947 */ /* 0x000fea0003800000 */
[----:B------:R-:W2:Y:S02]  /*1110*/  LDC.64 R156, c[0x0][0x590] ;  /* 0x00016400ff9c7b82 */ /* 0x000ea40000000a00 */
[----:B--2---:R2:W5:Y:S01]  /*1120*/  LDG.E R156, desc[UR36][R156.64] ;  /* 0x000000249c9c7981 */ /* 0x004562000c1e1900 */
[----:B------:R-:W-:Y:S05]  /*1130*/  BRA `(.L_x_15) ;  /* 0x0000000000087947 */ /* 0x000fea0003800000 */
.L_x_16:
[----:B------:R-:W-:Y:S02]  /*1140*/  ULDC UR4, c[0x0][0x584] ;  /* 0x0001610000047ab9 */ /* 0x000fe40000000800 */
[----:B------:R-:W-:-:S07]  /*1150*/  MOV R156, UR4 ;  /* 0x00000004009c7c02 */ /* 0x000fce0008000f00 */
.L_x_15:
[----:B------:R-:W-:-:S13]  /*1160*/  LOP3.LUT P0, RZ, R0, 0xff, RZ, 0xc0, !PT ;  /* 0x000000ff00ff7812 */ /* 0x000fda000780c0ff */
[----:B------:R-:W-:Y:S05]  /*1170*/  @!P0 EXIT ;  /* 0x000000000000894d */ /* 0x000fea0003800000 */
[----:B------:R-:W-:Y:S01]  /*1180*/  ULDC UR4, c[0x0][0x28c] ;  /* 0x0000a30000047ab9 */ /* 0x000fe20000000800 */
[----:B------:R-:W-:Y:S01]  /*1190*/  LOP3.LUT R166, R19, 0x1, RZ, 0xfc, !PT ;  /* 0x0000000113a67812 */ /* 0x000fe200078efcff */
[----:B------:R-:W-:Y:S01]  /*11a0*/  UIADD3 UR4, UR4, 0x3f, URZ ;  /* 0x0000003f04047890 */ /* 0x000fe2000fffe03f */
[----:B------:R-:W-:Y:S01]  /*11b0*/  UMOV UR38, URZ ;  /* 0x0000003f00267c82 */ /* 0x000fe20008000000 */
[----:B------:R-:W-:Y:S02]  /*11c0*/  UMOV UR39, URZ ;  /* 0x0000003f00277c82 */ /* 0x000fe40008000000 */
[----:B------:R-:W-:-:S04]  /*11d0*/  USHF.R.S32.HI UR5, URZ, 0x1f, UR4 ;  /* 0x0000001f3f057899 */ /* 0x000fc80008011404 */
[----:B------:R-:W-:-:S04]  /*11e0*/  ULEA.HI UR5, UR5, UR4, URZ, 0x6 ;  /* 0x0000000405057291 */ /* 0x000fc8000f8f303f */
[----:B------:R-:W-:-:S12]  /*11f0*/  USHF.R.S32.HI UR40, URZ, 0x6, UR5 ;  /* 0x000000063f287899 */ /* 0x000fd80008011405 */
.L_x_288:
[----:B------:R-:W-:Y:S01]  /*1200*/  LOP3.LUT R0, R18, 0x80, RZ, 0xc0, !PT ;  /* 0x0000008012007812 */ /* 0x000fe200078ec0ff */
[----:B---3--:R-:W3:Y:S01]  /*1210*/  S2UR UR7, SR_CgaCtaId ;  /* 0x00000000000779c3 */ /* 0x008ee20000008800 */
[----:B------:R-:W-:Y:S02]  /*1220*/  UMOV UR6, 0x400 ;  /* 0x0000040000067882 */ /* 0x000fe40000000000 */
[----:B------:R-:W-:-:S06]  /*1230*/  SHF.R.U32.HI R0, RZ, 0x7, R0 ;  /* 0x00000007ff007819 */ /* 0x000fcc0000011600 */
[----:B----4-:R-:W4:Y:S01]  /*1240*/  SHFL.IDX PT, R0, R0, RZ, 0x1f ;  /* 0x00001fff00007589 */ /* 0x010f2200000e0000 */
[----:B---3--:R-:W-:Y:S01]  /*1250*/  ULEA UR6, UR7, UR6, 0x18 ;  /* 0x0000000607067291 */ /* 0x008fe2000f8ec03f */
[----:B----4-:R-:W-:-:S13]  /*1260*/  R2UR UR4, R0 ;  /* 0x00000000000472ca */ /* 0x010fda00000e0000 */
[----:B------:R-:W-:-:S04]  /*1270*/  ULEA.HI UR5, UR4, UR4, URZ, 0x1 ;  /* 0x0000000404057291 */ /* 0x000fc8000f8f083f */
[----:B------:R-:W-:-:S04]  /*1280*/  ULOP3.LUT UR5, UR5, 0x7fffe, URZ, 0xc0, !UPT ;  /* 0x0007fffe05057892 */ /* 0x000fc8000f8ec03f */
[----:B------:R-:W-:-:S03]  /*1290*/  UIADD3 UR5, UR4, -UR5, URZ ;  /* 0x8000000504057290 */ /* 0x000fc6000fffe03f */
[----:B------:R-:W-:Y:S01]  /*12a0*/  ULDC UR4, c[0x0][0x28c] ;  /* 0x0000a30000047ab9 */ /* 0x000fe20000000800 */
[----:B------:R-:W-:Y:S01]  /*12b0*/  ULEA UR5, UR5, UR6, 0xd ;  /* 0x0000000605057291 */ /* 0x000fe2000f8e683f */
[----:B------:R-:W-:-:S03]  /*12c0*/  ISETP.LT.AND P0, PT, RZ, UR4, PT ;  /* 0x00000004ff007c0c */ /* 0x000fc6000bf01270 */
[----:B------:R-:W-:-:S04]  /*12d0*/  UIADD3 UR5, UR5, 0x100, URZ ;  /* 0x0000010005057890 */ /* 0x000fc8000fffe03f */
[----:B------:R-:W-:-:S04]  /*12e0*/  USHF.R.U32.HI UR5, URZ, 0x4, UR5 ;  /* 0x000000043f057899 */ /* 0x000fc80008011605 */
[----:B------:R-:W-:Y:S02]  /*12f0*/  ULOP3.LUT UR41, UR5, 0x3fff, URZ, 0xc0, !UPT ;  /* 0x00003fff05297892 */ /* 0x000fe4000f8ec03f */
[----:B-12---:R-:W-:Y:S10]  /*1300*/  @P0 BRA `(.L_x_17) ;  /* 0x0000000000400947 */ /* 0x006ff40003800000 */
[----:B------:R-:W-:Y:S01]  /*1310*/  MOV R0, 0x0 ;  /* 0x0000000000007802 */ /* 0x000fe20000000f00 */
[----:B------:R-:W-:Y:S01]  /*1320*/  ULDC.64 UR4, c[0x4][0x68] ;  /* 0x01001a0000047ab9 */ /* 0x000fe20000000a00 */
[----:B------:R-:W-:Y:S01]  /*1330*/  ULDC.64 UR6, c[0x4][0x8] ;  /* 0x0100020000067ab9 */ /* 0x000fe20000000a00 */
[----:B01----:R-:W-:Y:S01]  /*1340*/  IMAD.U32 R4, RZ, RZ, UR4 ;  /* 0x00000004ff047e24 */ /* 0x003fe2000f8e00ff */
[----:B------:R0:W1:Y:S01]  /*1350*/  LDC.64 R14, c[0x4][R0] ;  /* 0x01000000000e7b82 */ /* 0x0000620000000a00 */
[----:B------:R-:W-:Y:S01]  /*1360*/  IMAD.U32 R5, RZ, RZ, UR5 ;  /* 0x00000005ff057e24 */ /* 0x000fe2000f8e00ff */
[----:B------:R-:W-:Y:S01]  /*1370*/  ULDC.64 UR4, c[0x4][0x70] ;  /* 0x01001c0000047ab9 */ /* 0x000fe20000000a00 */
[----:B------:R-:W-:Y:S02]  /*1380*/  IMAD.U32 R10, RZ, RZ, UR6 ;  /* 0x00000006ff0a7e24 */ /* 0x000fe4000f8e00ff */
[----:B------:R-:W-:Y:S02]  /*1390*/  IMAD.U32 R6, RZ, RZ, UR4 ;  /* 0x00000004ff067e24 */ /* 0x000fe4000f8e00ff */
[----:B------:R-:W-:-:S02]  /*13a0*/  IMAD.U32 R7, RZ, RZ, UR5 ;  /* 0x00000005ff077e24 */ /* 0x000fc4000f8e00ff */
[----:B------:R-:W-:Y:S02]  /*13b0*/  IMAD.U32 R11, RZ, RZ, UR7 ;  /* 0x00000007ff0b7e24 */ /* 0x000fe4000f8e00ff */
[----:B------:R-:W-:Y:S02]  /*13c0*/  IMAD.MOV.U32 R8, RZ, RZ, 0x1e1 ;  /* 0x000001e1ff087424 */ /* 0x000fe400078e00ff */
[----:B------:R-:W-:Y:S02]  /*13d0*/  IMAD.MOV.U32 R12, RZ, RZ, 0x1 ;  /* 0x00000001ff0c7424 */ /* 0x000fe400078e00ff */
[----:B0-----:R-:W-:-:S07]  /*13e0*/  IMAD.MOV.U32 R13, RZ, RZ, RZ ;  /* 0x000000ffff0d7224 */ /* 0x001fce00078e00ff */
[----:B------:R-:W-:-:S07]  /*13f0*/  LEPC R20, `(.L_x_17) ;  /* 0x000000001014794e */ /* 0x000fce0000000000 */
[----:B-12--5:R-:W-:Y:S05]  /*1400*/  CALL.ABS.NOINC R14 ;  /* 0x000000000e007343 */ /* 0x026fea0003c00000 */
.L_x_17:
[----:B------:R-:W-:-:S13]  /*1410*/  ISETP.NE.AND P0, PT, R166, 0x3, PT ;  /* 0x00000003a600780c */ /* 0x000fda0003f05270 */
[----:B------:R-:W-:Y:S05]  /*1420*/  @!P0 BRA `(.L_x_18) ;  /* 0x0000000000048947 */ /* 0x000fea0003800000 */
[----:B------:R-:W-:Y:S01]  /*1430*/  BPT.TRAP 0x1 ;  /* 0x000000040000795c */ /* 0x000fe20000300000 */
.L_x_18:
[----:B------:R-:W3:Y:S01]  /*1440*/  S2UR UR5, SR_CgaCtaId ;  /* 0x00000000000579c3 */ /* 0x000ee20000008800 */
[----:B------:R-:W-:Y:S01]  /*1450*/  UMOV UR4, 0x400 ;  /* 0x0000040000047882 */ /* 0x000fe20000000000 */
[----:B------:R-:W-:Y:S01]  /*1460*/  MOV R3, UR39 ;  /* 0x0000002700037c02 */ /* 0x000fe20008000f00 */
[----:B------:R-:W-:-:S05]  /*1470*/  IMAD.U32 R0, RZ, RZ, UR38 ;  /* 0x00000026ff007e24 */ /* 0x000fca000f8e00ff */
[----:B------:R-:W-:Y:S01]  /*1480*/  SHF.L.U32 R0, R0, 0x1f, RZ ;  /* 0x0000001f00007819 */ /* 0x000fe200000006ff */
[----:B---3--:R-:W-:-:S06]  /*1490*/  ULEA UR4, UR5, UR4, 0x18 ;  /* 0x0000000405047291 */ /* 0x008fcc000f8ec03f */
[----:B------:R-:W-:-:S04]  /*14a0*/  IMAD.U32 R6, RZ, RZ, UR4 ;  /* 0x00000004ff067e24 */ /* 0x000fc8000f8e00ff */
[----:B------:R-:W-:-:S04]  /*14b0*/  IMAD R3, R3, 0x8, R6 ;  /* 0x0000000803037824 */ /* 0x000fc800078e0206 */
[----:B------:R3:W4:Y:S01]  /*14c0*/  SYNCS.PHASECHK.TRANS64.TRYWAIT P1, [R3+URZ], R0 ;  /* 0x00000000030075a7 */ /* 0x000722000802017f */
[----:B------:R-:W-:Y:S05]  /*14d0*/  @!P0 BRA `(.L_x_19) ;  /* 0x0000000000048947 */ /* 0x000fea0003800000 */
[----:B------:R-:W-:Y:S01]  /*14e0*/  BPT.TRAP 0x1 ;  /* 0x000000040000795c */ /* 0x000fe20000300000 */
.L_x_19:
[----:B----4-:R-:W-:Y:S05]  /*14f0*/  @P1 BRA `(.L_x_20) ;  /* 0x0000000000081947 */ /* 0x010fea0003800000 */
[----:B------:R-:W4:Y:S02]  /*1500*/  SYNCS.PHASECHK.TRANS64.TRYWAIT P1, [R3+URZ], R0 ;  /* 0x00000000030075a7 */ /* 0x000f24000802017f */
[----:B----4-:R-:W-:Y:S05]  /*1510*/  @!P1 BRA `(.L_x_21) ;  /* 0x000000b0002c9947 */ /* 0x010fea0003800000 */
.L_x_20:
[----:B------:R-:W-:-:S04]  /*1520*/  UISETP.LT.AND UP0, UPT, UR40, 0x1, UPT ;  /* 0x000000012800788c */ /* 0x000fc8000bf01270 */
[----:B------:R-:W-:-:S06]  /*1530*/  USEL UR4, UR40, 0x1, UP0 ;  /* 0x0000000128047887 */ /* 0x000fcc0008000000 */
[----:B---34-:R-:W-:Y:S01]  /*1540*/  IMAD.U32 R0, RZ, RZ, UR4 ;  /* 0x00000004ff007e24 */ /* 0x018fe2000f8e00ff */
[----:B------:R-:W-:Y:S05]  /*1550*/  WARPSYNC.ALL ;  /* 0x0000000000007948 */ /* 0x000fea0003800000 */
[----:B------:R-:W-:-:S04]  /*1560*/  IADD3 R0, -R0, UR40, RZ ;  /* 0x0000002800007c10 */ /* 0x000fc8000fffe1ff */
[----:B------:R-:W-:Y:S02]  /*1570*/  ISETP.GE.AND P1, PT, R0, 0x1, PT ;  /* 0x000000010000780c */ /* 0x000fe40003f26270 */
[----:B------:R-:W-:Y:S01]  /*1580*/  R2UR UR4, R6 ;  /* 0x00000000060472ca */ /* 0x000fe200000e0000 */
[----:B------:R-:W-:Y:S01]  /*1590*/  WARPGROUP.ARRIVE ;  /* 0x00000000000079c5 */ /* 0x000fe20000000000 */
[----:B------:R-:W-:Y:S01]  /*15a0*/  UMOV UR9, 0x40000040 ;  /* 0x4000004000097882 */ /* 0x000fe20000000000 */
[----:B------:R-:W-:-:S10]  /*15b0*/  UMOV UR11, 0x40000040 ;  /* 0x40000040000b7882 */ /* 0x000fd40000000000 */
[----:B------:R-:W-:-:S04]  /*15c0*/  UIADD3 UR4, UR4, 0x20100, URZ ;  /* 0x0002010004047890 */ /* 0x000fc8000fffe03f */
[----:B------:R-:W-:-:S04]  /*15d0*/  USHF.R.U32.HI UR4, URZ, 0x4, UR4 ;  /* 0x000000043f047899 */ /* 0x000fc80008011604 */
[----:B------:R-:W-:Y:S02]  /*15e0*/  ULOP3.LUT UR5, UR4, 0x3fff, URZ, 0xc0, !UPT ;  /* 0x00003fff04057892 */ /* 0x000fe4000f8ec03f */
[----:B------:R-:W-:Y:S02]  /*15f0*/  ULOP3.LUT UR4, UR41, 0x10000, URZ, 0xfc, !UPT ;  /* 0x0001000029047892 */ /* 0x000fe4000f8efc3f */
[----:B------:R-:W-:Y:S02]  /*1600*/  ULOP3.LUT UR5, UR5, 0x10000, URZ, 0xfc, !UPT ;  /* 0x0001000005057892 */ /* 0x000fe4000f8efc3f */
[----:B------:R-:W-:Y:S02]  /*1610*/  ULEA UR6, UR39, UR4, 0xb ;  /* 0x0000000427067291 */ /* 0x000fe4000f8e583f */
[----:B------:R-:W-:-:S05]  /*1620*/  ULEA UR7, UR39, UR5, 0xa ;  /* 0x0000000527077291 */ /* 0x000fca000f8e503f */
[----:B------:R-:W-:Y:S02]  /*1630*/  UMOV UR8, UR6 ;  /* 0x0000000600087c82 */ /* 0x000fe40008000000 */
[----:B------:R-:W-:Y:S02]  /*1640*/  UMOV UR10, UR7 ;  /* 0x00000007000a7c82 */ /* 0x000fe40008000000 */
[----:B------:R-:W-:Y:S01]  /*1650*/  HGMMA.64x128x16.F32 R88, gdesc[UR8], RZ, !UPT, gsb0 ;  /* 0x01e00000085879f0 */ /* 0x000fe2000c0008ff */
[----:B------:R-:W-:Y:S01]  /*1660*/  UIADD3 UR8, UR6, 0x400, URZ ;  /* 0x0000040006087890 */ /* 0x000fe2000fffe03f */
[----:B------:R-:W-:Y:S01]  /*1670*/  UMOV UR9, 0x40000040 ;  /* 0x4000004000097882 */ /* 0x000fe20000000000 */
[----:B------:R-:W-:Y:S02]  /*1680*/  WARPGROUP.DEPBAR.LE gsb0, 0x0 ;  /* 0x00008000000079c5 */ /* 0x000fe40000010000 */
[----:B------:R-:W-:-:S07]  /*1690*/  WARPGROUP.ARRIVE ;  /* 0x00000000000079c5 */ /* 0x000fce0000000000 */
[----:B------:R-:W-:Y:S01]  /*16a0*/  HGMMA.64x128x16.F32 R24, gdesc[UR8], RZ, !UPT, gsb0 ;  /* 0x01e00000081879f0 */ /* 0x000fe2000c0008ff */
[----:B------:R-:W-:Y:S02]  /*16b0*/  UIADD3 UR8, UR6, 0x2, URZ ;  /* 0x0000000206087890 */ /* 0x000fe4000fffe03f */
[----:B------:R-:W-:Y:S01]  /*16c0*/  UIADD3 UR10, UR7, 0x2, URZ ;  /* 0x00000002070a7890 */ /* 0x000fe2000fffe03f */
[----:B------:R-:W-:Y:S01]  /*16d0*/  UMOV UR9, 0x40000040 ;  /* 0x4000004000097882 */ /* 0x000fe20000000000 */
[----:B------:R-:W-:Y:S01]  /*16e0*/  UMOV UR11, 0x40000040 ;  /* 0x40000040000b7882 */ /* 0x000fe20000000000 */
[----:B------:R-:W-:Y:S02]  /*16f0*/  WARPGROUP.DEPBAR.LE gsb0, 0x0 ;  /* 0x00008000000079c5 */ /* 0x000fe40000010000 */
[----:B------:R-:W-:-:S06]  /*1700*/  WARPGROUP.ARRIVE ;  /* 0x00000000000079c5 */ /* 0x000fcc0000000000 */
[----:B------:R-:W-:Y:S01]  /*1710*/  HGMMA.64x128x16.F32 R88, gdesc[UR8], R88, gsb0 ;  /* 0x01e00000085879f0 */ /* 0x000fe20008000858 */
[----:B------:R-:W-:Y:S01]  /*1720*/  UIADD3 UR8, UR6, 0x402, URZ ;  /* 0x0000040206087890 */ /* 0x000fe2000fffe03f */
[----:B------:R-:W-:Y:S01]  /*1730*/  UMOV UR9, 0x40000040 ;  /* 0x4000004000097882 */ /* 0x000fe20000000000 */
[----:B------:R-:W-:Y:S02]  /*1740*/  WARPGROUP.DEPBAR.LE gsb0, 0x0 ;  /* 0x00008000000079c5 */ /* 0x000fe40000010000 */
[----:B------:R-:W-:-:S07]  /*1750*/  WARPGROUP.ARRIVE ;  /* 0x00000000000079c5 */ /* 0x000fce0000000000 */
[----:B------:R-:W-:Y:S01]  /*1760*/  HGMMA.64x128x16.F32 R24, gdesc[UR8], R24, gsb0 ;  /* 0x01e00000081879f0 */ /* 0x000fe20008000818 */
        /* <DEDUP_REMOVED lines=23> */
[----:B------:R-:W-:Y:S03]  /*18e0*/  HGMMA.64x128x16.F32 R24, gdesc[UR8], R24, gsb0 ;  /* 0x01e00000081879f0 */ /* 0x000fe60008000818 */
[----:B------:R-:W-:Y:S02]  /*18f0*/  WARPGROUP.DEPBAR.LE gsb0, 0x0 ;  /* 0x00008000000079c5 */ /* 0x000fe40000010000 */
[----:B------:R-:W-:Y:S05]  /*1900*/  @!P1 BRA `(.L_x_22) ;  /* 0x0000000400749947 */ /* 0x000fea0003800000 */
[----:B------:R-:W-:Y:S02]  /*1910*/  UIADD3 UR6, UR39, 0x1, URZ ;  /* 0x0000000127067890 */ /* 0x000fe4000fffe03f */
[----:B------:R-:W-:Y:S02]  /*1920*/  IMAD.U32 R3, RZ, RZ, UR39 ;  /* 0x00000027ff037e24 */ /* 0x000fe4000f8e00ff */
[----:B------:R-:W-:-:S04]  /*1930*/  UISETP.NE.AND UP0, UPT, UR6, 0x4, UPT ;  /* 0x000000040600788c */ /* 0x000fc8000bf05270 */
[----:B------:R-:W-:Y:S02]  /*1940*/  USEL UR7, URZ, 0x1, UP0 ;  /* 0x000000013f077887 */ /* 0x000fe40008000000 */
[----:B------:R-:W-:Y:S02]  /*1950*/  USEL UR6, UR6, URZ, UP0 ;  /* 0x0000003f06067287 */ /* 0x000fe40008000000 */
[----:B------:R-:W-:-:S06]  /*1960*/  ULOP3.LUT UR7, UR38, UR7, URZ, 0x3c, !UPT ;  /* 0x0000000726077292 */ /* 0x000fcc000f8e3c3f */
[----:B------:R-:W-:-:S07]  /*1970*/  IMAD.U32 R7, RZ, RZ, UR7 ;  /* 0x00000007ff077e24 */ /* 0x000fce000f8e00ff */
.L_x_29:
[----:B------:R-:W-:Y:S05]  /*1980*/  @!P0 BRA `(.L_x_23) ;  /* 0x0000000000048947 */ /* 0x000fea0003800000 */
[----:B------:R-:W-:Y:S01]  /*1990*/  BPT.TRAP 0x1 ;  /* 0x000000040000795c */ /* 0x000fe20000300000 */
.L_x_23:
[----:B------:R-:W3:Y:S01]  /*19a0*/  S2UR UR8, SR_CgaCtaId ;  /* 0x00000000000879c3 */ /* 0x000ee20000008800 */
[----:B------:R-:W-:Y:S01]  /*19b0*/  UMOV UR7, 0x400 ;  /* 0x0000040000077882 */ /* 0x000fe20000000000 */
[----:B01----:R-:W-:Y:S01]  /*19c0*/  IMAD.U32 R5, RZ, RZ, UR6 ;  /* 0x00000006ff057e24 */ /* 0x003fe2000f8e00ff */
[----:B------:R-:W-:Y:S01]  /*19d0*/  SHF.L.U32 R4, R7, 0x1f, RZ ;  /* 0x0000001f07047819 */ /* 0x000fe200000006ff */
[----:B---3--:R-:W-:-:S06]  /*19e0*/  ULEA UR7, UR8, UR7, 0x18 ;  /* 0x0000000708077291 */ /* 0x008fcc000f8ec03f */
[----:B------:R-:W-:-:S04]  /*19f0*/  IMAD.U32 R6, RZ, RZ, UR7 ;  /* 0x00000007ff067e24 */ /* 0x000fc8000f8e00ff */
[----:B------:R-:W-:-:S04]  /*1a00*/  IMAD R5, R5, 0x8, R6 ;  /* 0x0000000805057824 */ /* 0x000fc800078e0206 */
[----:B------:R0:W1:Y:S01]  /*1a10*/  SYNCS.PHASECHK.TRANS64.TRYWAIT P1, [R5+URZ], R4 ;  /* 0x00000004050075a7 */ /* 0x000062000802017f */
[----:B------:R-:W-:Y:S05]  /*1a20*/  @!P0 BRA `(.L_x_24) ;  /* 0x0000000000048947 */ /* 0x000fea0003800000 */
[----:B------:R-:W-:Y:S01]  /*1a30*/  BPT.TRAP 0x1 ;  /* 0x000000040000795c */ /* 0x000fe20000300000 */
.L_x_24:
[----:B-1----:R-:W-:Y:S05]  /*1a40*/  @P1 BRA `(.L_x_25) ;  /* 0x0000000000081947 */ /* 0x002fea0003800000 */
[----:B------:R-:W1:Y:S02]  /*1a50*/  SYNCS.PHASECHK.TRANS64.TRYWAIT P1, [R5+URZ], R4 ;  /* 0x00000004050075a7 */ /* 0x000e64000802017f */
[----:B-1----:R-:W-:Y:S05]  /*1a60*/  @!P1 BRA `(.L_x_26) ;  /* 0x000000a800ec9947 */ /* 0x002fea0003800000 */
.L_x_25:
[----:B------:R-:W-:Y:S01]  /*1a70*/  ULEA UR7, UR6, UR4, 0xb ;  /* 0x0000000406077291 */ /* 0x000fe2000f8e583f */
[----:B------:R-:W-:Y:S01]  /*1a80*/  WARPGROUP.ARRIVE ;  /* 0x00000000000079c5 */ /* 0x000fe20000000000 */
[----:B------:R-:W-:Y:S01]  /*1a90*/  ULEA UR12, UR6, UR5, 0xa ;  /* 0x00000005060c7291 */ /* 0x000fe2000f8e503f */
[----:B------:R-:W-:Y:S01]  /*1aa0*/  UMOV UR9, 0x40000040 ;  /* 0x4000004000097882 */ /* 0x000fe20000000000 */
[----:B------:R-:W-:-:S03]  /*1ab0*/  UMOV UR11, 0x40000040 ;  /* 0x40000040000b7882 */ /* 0x000fc60000000000 */
[----:B------:R-:W-:Y:S02]  /*1ac0*/  UMOV UR8, UR7 ;  /* 0x0000000700087c82 */ /* 0x000fe40008000000 */
[----:B------:R-:W-:Y:S02]  /*1ad0*/  UMOV UR10, UR12 ;  /* 0x0000000c000a7c82 */ /* 0x000fe40008000000 */
        /* <DEDUP_REMOVED lines=44> */
[----:B------:R-:W-:Y:S01]  /*1da0*/  BPT.TRAP 0x1 ;  /* 0x000000040000795c */ /* 0x000fe20000300000 */
.L_x_27:
[----:B------:R-:W-:-:S13]  /*1db0*/  ISETP.NE.AND P1, PT, R22, RZ, PT ;  /* 0x000000ff1600720c */ /* 0x000fda0003f25270 */
[----:B01----:R-:W-:-:S05]  /*1dc0*/  @P1 LEA R4, R3, R6, 0x3 ;  /* 0x0000000603041211 */ /* 0x003fca00078e18ff */
[----:B------:R-:W-:-:S05]  /*1dd0*/  @P1 VIADD R5, R4, 0x20 ;  /* 0x0000002004051836 */ /* 0x000fca0000000000 */
[----:B------:R-:W-:-:S04]  /*1de0*/  @P1 PRMT R5, R152, 0x654, R5 ;  /* 0x0000065498051816 */ /* 0x000fc80000000005 */
[----:B------:R0:W-:Y:S01]  /*1df0*/  @P1 SYNCS.ARRIVE.TRANS64.RED.A1T0 RZ, [R5+URZ], RZ ;  /* 0x000000ff05ff19a7 */ /* 0x0001e2000810043f */
[----:B------:R-:W-:-:S13]  /*1e00*/  ISETP.GT.U32.AND P1, PT, R19, 0x1, PT ;  /* 0x000000011300780c */ /* 0x000fda0003f24070 */
[----:B0-----:R-:W-:Y:S05]  /*1e10*/  @P1 BRA `(.L_x_28) ;  /* 0x0000000000041947 */ /* 0x001fea0003800000 */
[----:B------:R-:W-:Y:S01]  /*1e20*/  BPT.TRAP 0x1 ;  /* 0x000000040000795c */ /* 0x000fe20000300000 */
.L_x_28:
[----:B------:R-:W-:Y:S01]  /*1e30*/  UIADD3 UR6, UR6, 0x1, URZ ;  /* 0x0000000106067890 */ /* 0x000fe2000fffe03f */
[C---:B------:R-:W-:Y:S01]  /*1e40*/  ISETP.GT.AND P2, PT, R0.reuse, 0x1, PT ;  /* 0x000000010000780c */ /* 0x040fe20003f44270 */
[----:B------:R-:W-:Y:S02]  /*1e50*/  VIADD R3, R3, 0x1 ;  /* 0x0000000103037836 */ /* 0x000fe40000000000 */
[----:B------:R-:W-:Y:S01]  /*1e60*/  UISETP.NE.AND UP0, UPT, UR6, 0x4, UPT ;  /* 0x000000040600788c */ /* 0x000fe2000bf05270 */
[----:B------:R-:W-:Y:S02]  /*1e70*/  VIADD R0, R0, 0xffffffff ;  /* 0xffffffff00007836 */ /* 0x000fe40000000000 */
[C---:B------:R-:W-:Y:S01]  /*1e80*/  ISETP.NE.AND P1, PT, R3.reuse, 0x4, PT ;  /* 0x000000040300780c */ /* 0x040fe20003f25270 */
[----:B------:R-:W-:Y:S02]  /*1e90*/  USEL UR7, URZ, 0x1, UP0 ;  /* 0x000000013f077887 */ /* 0x000fe40008000000 */
[----:B------:R-:W-:Y:S01]  /*1ea0*/  USEL UR6, UR6, URZ, UP0 ;  /* 0x0000003f06067287 */ /* 0x000fe20008000000 */
[----:B------:R-:W-:-:S03]  /*1eb0*/  SEL R3, R3, RZ, P1 ;  /* 0x000000ff03037207 */ /* 0x000fc60000800000 */
[----:B------:R-:W-:Y:S01]  /*1ec0*/  LOP3.LUT R7, R7, UR7, RZ, 0x3c, !PT ;  /* 0x0000000707077c12 */ /* 0x000fe2000f8e3cff */
[----:B------:R-:W-:Y:S07]  /*1ed0*/  @P2 BRA `(.L_x_29) ;  /* 0xfffffff800a82947 */ /* 0x000fee000383ffff */
.L_x_22:
[----:B------:R-:W3:Y:S02]  /*1ee0*/  LDC R0, c[0x0][0x28c] ;  /* 0x0000a300ff007b82 */ /* 0x000ee40000000800 */
[----:B---3--:R-:W-:-:S13]  /*1ef0*/  ISETP.GE.AND P1, PT, R0, 0x1, PT ;  /* 0x000000010000780c */ /* 0x008fda0003f26270 */
[----:B------:R-:W-:Y:S05]  /*1f00*/  @!P1 BRA `(.L_x_30) ;  /* 0x0000000000409947 */ /* 0x000fea0003800000 */
[----:B------:R-:W-:Y:S05]  /*1f10*/  @!P0 BRA `(.L_x_31) ;  /* 0x0000000000048947 */ /* 0x000fea0003800000 */
[----:B------:R-:W-:Y:S01]  /*1f20*/  BPT.TRAP 0x1 ;  /* 0x000000040000795c */ /* 0x000fe20000300000 */
.L_x_31:
[----:B------:R-:W-:Y:S01]  /*1f30*/  ISETP.NE.AND P0, PT, R22, RZ, PT ;  /* 0x000000ff1600720c */ /* 0x000fe20003f05270 */
[----:B------:R-:W-:-:S12]  /*1f40*/  UISETP.LT.AND UP1, UPT, UR40, 0x1, UPT ;  /* 0x000000012800788c */ /* 0x000fd8000bf21270 */
[----:B------:R-:W-:-:S05]  /*1f50*/  VOTEU.ANY UP0, P0 ;  /* 0x00000000003f7886 */ /* 0x000fca0000000100 */
[----:B------:R-:W-:-:S04]  /*1f60*/  @UP0 USEL UR4, UR40, 0x1, UP1 ;  /* 0x0000000128040887 */ /* 0x000fc80008800000 */
[----:B------:R-:W-:-:S06]  /*1f70*/  @UP0 UIADD3 UR4, UR39, UR40, -UR4 ;  /* 0x0000002827040290 */ /* 0x000fcc000fffe804 */
[----:B------:R-:W-:-:S04]  /*1f80*/  IMAD.U32 R0, RZ, RZ, UR4 ;  /* 0x00000004ff007e24 */ /* 0x000fc8000f8e00ff */
[----:B------:R-:W-:-:S05]  /*1f90*/  @P0 IMAD.SHL.U32 R0, R0, 0x8, RZ ;  /* 0x0000000800000824 */ /* 0x000fca00078e00ff */
[----:B------:R-:W-:-:S04]  /*1fa0*/  @P0 LOP3.LUT R0, R0, 0x18, RZ, 0xc0, !PT ;  /* 0x0000001800000812 */ /* 0x000fc800078ec0ff */
[----:B------:R-:W-:-:S04]  /*1fb0*/  @P0 IADD3 R3, R6, 0x20, R0 ;  /* 0x0000002006030810 */ /* 0x000fc80007ffe000 */
[----:B------:R-:W-:-:S04]  /*1fc0*/  @P0 PRMT R3, R152, 0x654, R3 ;  /* 0x0000065498030816 */ /* 0x000fc80000000003 */
[----:B------:R3:W-:Y:S01]  /*1fd0*/  @P0 SYNCS.ARRIVE.TRANS64.RED.A1T0 RZ, [R3+URZ], RZ ;  /* 0x000000ff03ff09a7 */ /* 0x0007e2000810043f */
[----:B------:R-:W-:-:S13]  /*1fe0*/  ISETP.GT.U32.AND P0, PT, R19, 0x1, PT ;  /* 0x000000011300780c */ /* 0x000fda0003f04070 */
[----:B---3--:R-:W-:Y:S05]  /*1ff0*/  @P0 BRA `(.L_x_30) ;  /* 0x0000000000040947 */ /* 0x008fea0003800000 */
[----:B------:R-:W-:Y:S01]  /*2000*/  BPT.TRAP 0x1 ;  /* 0x000000040000795c */ /* 0x000fe20000300000 */
.L_x_30:
[----:B------:R-:W3:Y:S01]  /*2010*/  LDC R6, c[0x0][0x288] ;  /* 0x0000a200ff067b82 */ /* 0x000ee20000000800 */
[--C-:B------:R-:W-:Y:S01]  /*2020*/  SHF.R.U32.HI R0, RZ, 0x2, R18.reuse ;  /* 0x00000002ff007819 */ /* 0x100fe20000011612 */
[----:B------:R-:W-:Y:S01]  /*2030*/  UIADD3 UR39, UR40, UR39, URZ ;  /* 0x0000002728277290 */ /* 0x000fe2000fffe03f */
[----:B01----:R-:W-:Y:S01]  /*2040*/  SHF.R.U32.HI R5, RZ, 0x7, R18 ;  /* 0x00000007ff057819 */ /* 0x003fe20000011612 */
[----:B------:R-:W-:Y:S01]  /*2050*/  IMAD.SHL.U32 R13, R154, 0x80, RZ ;  /* 0x000000809a0d7824 */ /* 0x000fe200078e00ff */
[----:B------:R-:W-:Y:S01]  /*2060*/  LOP3.LUT R3, R0, 0x7, RZ, 0xc0, !PT ;  /* 0x0000000700037812 */ /* 0x000fe200078ec0ff */
[----:B------:R-:W-:Y:S01]  /*2070*/  USHF.R.U32.HI UR4, URZ, 0x2, UR39 ;  /* 0x000000023f047899 */ /* 0x000fe20008011627 */
[----:B------:R-:W-:Y:S01]  /*2080*/  LOP3.LUT R4, R18, 0x60, RZ, 0xc0, !PT ;  /* 0x0000006012047812 */ /* 0x000fe200078ec0ff */
[----:B------:R-:W-:Y:S01]  /*2090*/  ULDC UR8, c[0x0][0x284] ;  /* 0x0000a10000087ab9 */ /* 0x000fe20000000800 */
[----:B------:R-:W-:Y:S01]  /*20a0*/  LOP3.LUT R0, R5, 0x1, RZ, 0xc0, !PT ;  /* 0x0000000105007812 */ /* 0x000fe200078ec0ff */
[----:B------:R-:W-:Y:S01]  /*20b0*/  ULOP3.LUT UR4, UR4, 0x1, URZ, 0xc0, !UPT ;  /* 0x0000000104047892 */ /* 0x000fe2000f8ec03f */
[----:B------:R-:W-:Y:S01]  /*20c0*/  SHF.R.U32.HI R10, RZ, 0x1, R4 ;  /* 0x00000001ff0a7819 */ /* 0x000fe20000011604 */
[----:B------:R-:W-:Y:S01]  /*20d0*/  UISETP.GT.U32.AND UP1, UPT, UR39, 0x3, UPT ;  /* 0x000000032700788c */ /* 0x000fe2000bf24070 */
[----:B------:R-:W-:Y:S01]  /*20e0*/  SHF.R.S32.HI R21, RZ, 0x1f, R23 ;  /* 0x0000001fff157819 */ /* 0x000fe20000011417 */
[----:B------:R-:W-:Y:S01]  /*20f0*/  IMAD.SHL.U32 R4, R0, 0x40, RZ ;  /* 0x0000004000047824 */ /* 0x000fe200078e00ff */
[--C-:B------:R-:W-:Y:S01]  /*2100*/  IADD3 R5, RZ, -R10, -R3.reuse ;  /* 0x8000000aff057210 */ /* 0x100fe20007ffe803 */
[----:B------:R-:W-:Y:S01]  /*2110*/  UISETP.NE.U32.AND UP0, UPT, UR4, 0x1, UPT ;  /* 0x000000010400788c */ /* 0x000fe2000bf05070 */
[----:B------:R-:W-:Y:S01]  /*2120*/  IMAD.WIDE R8, R153, 0x100, RZ ;  /* 0x0000010099087825 */ /* 0x000fe200078e02ff */
[----:B------:R-:W-:Y:S01]  /*2130*/  ULDC.64 UR6, c[0x0][0x5d0] ;  /* 0x0001740000067ab9 */ /* 0x000fe20000000a00 */
[----:B--2---:R-:W-:Y:S01]  /*2140*/  LOP3.LUT R157, R4, 0x40, R3, 0xe2, !PT ;  /* 0x00000040049d7812 */ /* 0x004fe200078ee203 */
[----:B------:R-:W-:Y:S01]  /*2150*/  UISETP.LT.U32.AND UP1, UPT, UR40, 0x4, UP1 ;  /* 0x000000042800788c */ /* 0x000fe20008f21070 */
[----:B------:R-:W-:Y:S01]  /*2160*/  LOP3.LUT R3, R18, 0x3, RZ, 0xc0, !PT ;  /* 0x0000000312037812 */ /* 0x000fe200078ec0ff */
[----:B------:R-:W-:Y:S01]  /*2170*/  UISETP.GT.U32.AND UP0, UPT, UR40, 0x3, !UP0 ;  /* 0x000000032800788c */ /* 0x000fe2000c704070 */
[----:B------:R-:W-:Y:S01]  /*2180*/  IMAD R4, R21, UR6, RZ ;  /* 0x0000000615047c24 */ /* 0x000fe2000f8e02ff */
[----:B---3--:R-:W-:Y:S01]  /*2190*/  ISETP.GE.AND P0, PT, R13, R6, PT ;  /* 0x000000060d00720c */ /* 0x008fe20003f06270 */
[----:B------:R-:W-:Y:S01]  /*21a0*/  IMAD R0, R0, -0x40, R5 ;  /* 0xffffffc000007824 */ /* 0x000fe200078e0205 */
[----:B------:R-:W-:Y:S01]  /*21b0*/  USEL UR5, URZ, 0x1, !UP1 ;  /* 0x000000013f057887 */ /* 0x000fe2000c800000 */
[----:B------:R-:W-:Y:S01]  /*21c0*/  IMAD R12, R3, -0x2, R6 ;  /* 0xfffffffe030c7824 */ /* 0x000fe200078e0206 */
[----:B------:R-:W-:Y:S01]  /*21d0*/  USEL UR4, URZ, 0x1, !UP0 ;  /* 0x000000013f047887 */ /* 0x000fe2000c000000 */
[----:B------:R-:W-:Y:S01]  /*21e0*/  IMAD.SHL.U32 R3, R153, 0x100, RZ ;  /* 0x0000010099037824 */ /* 0x000fe200078e00ff */
[----:B------:R-:W-:Y:S01]  /*21f0*/  ULOP3.LUT UR39, UR39, 0x3, URZ, 0xc0, !UPT ;  /* 0x0000000327277892 */ /* 0x000fe2000f8ec03f */
[----:B------:R-:W-:Y:S01]  /*2200*/  IMAD.SHL.U32 R6, R18, 0x2, RZ ;  /* 0x0000000212067824 */ /* 0x000fe200078e00ff */
[----:B------:R-:W-:Y:S01]  /*2210*/  ULOP3.LUT UR38, UR4, UR38, UR5, 0x96, !UPT ;  /* 0x0000002604267292 */ /* 0x000fe2000f8e9605 */
[----:B------:R-:W-:Y:S01]  /*2220*/  IMAD R11, R23, UR7, R4 ;  /* 0x00000007170b7c24 */ /* 0x000fe2000f8e0204 */
[----:B------:R-:W-:Y:S01]  /*2230*/  ISETP.GE.OR P0, PT, R3, UR8, P0 ;  /* 0x0000000803007c0c */ /* 0x000fe20008706670 */
[----:B------:R-:W-:Y:S01]  /*2240*/  IMAD.MOV.U32 R153, RZ, RZ, -0x1 ;  /* 0xffffffffff997424 */ /* 0x000fe200078e00ff */
[----:B------:R-:W-:-:S02]  /*2250*/  LOP3.LUT R6, R13, 0x6, R6, 0xf8, !PT ;  /* 0x000000060d067812 */ /* 0x000fc400078ef806 */
[----:B------:R-:W-:Y:S01]  /*2260*/  IADD3 R3, -R3, UR8, R0 ;  /* 0x0000000803037c10 */ /* 0x000fe2000fffe100 */
[----:B------:R-:W-:Y:S01]  /*2270*/  IMAD.IADD R0, R12, 0x1, -R13 ;  /* 0x000000010c007824 */ /* 0x000fe200078e0a0d */
[----:B------:R-:W-:Y:S02]  /*2280*/  SHF.R.S32.HI R7, RZ, 0x1f, R6 ;  /* 0x0000001fff077819 */ /* 0x000fe40000011406 */
[----:B------:R-:W-:Y:S01]  /*2290*/  LOP3.LUT R157, R8, R157, R10, 0xfe, !PT ;  /* 0x0000009d089d7212 */ /* 0x000fe200078efe0a */
[----:B------:R-:W-:-:S04]  /*22a0*/  IMAD.WIDE.U32 R4, R23, UR6, R6 ;  /* 0x0000000617047c25 */ /* 0x000fc8000f8e0006 */
[----:B------:R-:W-:Y:S01]  /*22b0*/  IMAD.MOV.U32 R10, RZ, RZ, R4 ;  /* 0x000000ffff0a7224 */ /* 0x000fe200078e0004 */
[----:B------:R-:W-:Y:S01]  /*22c0*/  IADD3 R11, R5, R11, RZ ;  /* 0x0000000b050b7210 */ /* 0x000fe20007ffe0ff */
[----:B------:R-:W-:Y:S06]  /*22d0*/  @P0 BRA `(.L_x_32) ;  /* 0x0000008400680947 */ /* 0x000fec0003800000 */
[----:B------:R-:W0:Y:S01]  /*22e0*/  LDC.64 R4, c[0x0][0x5c8] ;  /* 0x00017200ff047b82 */ /* 0x000e220000000a00 */
[----:B-----5:R-:W-:Y:S01]  /*22f0*/  FSETP.NEU.AND P0, PT, R156, RZ, PT ;  /* 0x000000ff9c00720b */ /* 0x020fe20003f0d000 */
[----:B------:R-:W-:Y:S01]  /*2300*/  BSSY B0, `(.L_x_32) ;  /* 0x0000857000007945 */ /* 0x000fe20003800000 */
[----:B------:R-:W-:-:S04]  /*2310*/  ISETP.GT.AND P3, PT, R3, RZ, PT ;  /* 0x000000ff0300720c */ /* 0x000fc80003f64270 */
[----:B------:R-:W-:Y:S01]  /*2320*/  ISETP.GT.AND P1, PT, R0, RZ, P3 ;  /* 0x000000ff0000720c */ /* 0x000fe20001f24270 */
[-C--:B0-----:R-:W-:Y:S02]  /*2330*/  IMAD R12, R9, R4.reuse, RZ ;  /* 0x00000004090c7224 */ /* 0x081fe400078e02ff */
[----:B------:R-:W-:-:S04]  /*2340*/  IMAD.WIDE.U32 R168, R157, R4, R10 ;  /* 0x000000049da87225 */ /* 0x000fc800078e000a */
[----:B------:R-:W-:-:S04]  /*2350*/  IMAD R11, R157, R5, R12 ;  /* 0x000000059d0b7224 */ /* 0x000fc800078e020c */
[----:B------:R-:W-:Y:S01]  /*2360*/  IMAD.IADD R167, R169, 0x1, R11 ;  /* 0x00000001a9a77824 */ /* 0x000fe200078e020b */
[----:B------:R-:W-:Y:S06]  /*2370*/  @!P0 BRA `(.L_x_33) ;  /* 0x0000006000088947 */ /* 0x000fec0003800000 */
[----:B------:R-:W0:Y:S01]  /*2380*/  LDC.64 R12, c[0x0][0x5b8] ;  /* 0x00016e00ff0c7b82 */ /* 0x000e220000000a00 */
[----:B------:R-:W-:-:S07]  /*2390*/  ULDC.64 UR4, c[0x0][0x5c0] ;  /* 0x0001700000047ab9 */ /* 0x000fce0000000a00 */
[----:B------:R-:W1:Y:S08]  /*23a0*/  LDC.64 R14, c[0x0][0x5b0] ;  /* 0x00016c00ff0e7b82 */ /* 0x000e700000000a00 */
[----:B------:R-:W2:Y:S01]  /*23b0*/  LDC.64 R10, c[0x0][0x5a8] ;  /* 0x00016a00ff0a7b82 */ /* 0x000ea20000000a00 */
[----:B0-----:R-:W-:-:S04]  /*23c0*/  IMAD R20, R21, R12, RZ ;  /* 0x0000000c15147224 */ /* 0x001fc800078e02ff */
[C---:B------:R-:W-:Y:S02]  /*23d0*/  IMAD R13, R23.reuse, R13, R20 ;  /* 0x0000000d170d7224 */ /* 0x040fe400078e0214 */
[----:B------:R-:W-:-:S04]  /*23e0*/  IMAD.WIDE.U32 R20, R23, R12, R6 ;  /* 0x0000000c17147225 */ /* 0x000fc800078e0006 */
[-C--:B-1----:R-:W-:Y:S02]  /*23f0*/  IMAD R154, R9, R14.reuse, RZ ;  /* 0x0000000e099a7224 */ /* 0x082fe400078e02ff */
[----:B------:R-:W-:Y:S02]  /*2400*/  IMAD.IADD R159, R21, 0x1, R13 ;  /* 0x00000001159f7824 */ /* 0x000fe400078e020d */
[----:B------:R-:W-:Y:S02]  /*2410*/  IMAD.MOV.U32 R158, RZ, RZ, R20 ;  /* 0x000000ffff9e7224 */ /* 0x000fe400078e0014 */
[C---:B------:R-:W-:Y:S02]  /*2420*/  IMAD R169, R157.reuse, R15, R154 ;  /* 0x0000000f9da97224 */ /* 0x040fe400078e029a */
[----:B------:R-:W-:-:S04]  /*2430*/  IMAD.WIDE.U32 R160, R157, R14, R158 ;  /* 0x0000000e9da07225 */ /* 0x000fc800078e009e */
[----:B------:R-:W-:Y:S01]  /*2440*/  IMAD.IADD R154, R161, 0x1, R169 ;  /* 0x00000001a19a7824 */ /* 0x000fe200078e02a9 */
[----:B--2---:R-:W-:-:S04]  /*2450*/  LEA R162, P0, R160, R10, 0x1 ;  /* 0x0000000aa0a27211 */ /* 0x004fc800078008ff */
[----:B------:R-:W-:-:S05]  /*2460*/  LEA.HI.X R163, R160, R11, R154, 0x1, P0 ;  /* 0x0000000ba0a37211 */ /* 0x000fca00000f0c9a */
[----:B------:R-:W2:Y:S01]  /*2470*/  @P1 LDG.E.LTC128B.U16 R154, desc[UR36][R162.64] ;  /* 0x00000024a29a1981 */ /* 0x000ea2000c1e1520 */
[----:B------:R-:W-:Y:S01]  /*2480*/  IMAD.WIDE.U32 R164, R157, R14, R6 ;  /* 0x0000000e9da47225 */ /* 0x000fe200078e0006 */
[----:B------:R-:W-:Y:S01]  /*2490*/  ISETP.GT.AND P2, PT, R0, 0x1, P3 ;  /* 0x000000010000780c */ /* 0x000fe20001f44270 */
[----:B------:R-:W-:Y:S01]  /*24a0*/  BSSY B1, `(.L_x_34) ;  /* 0x0000012000017945 */ /* 0x000fe20003800000 */
[----:B------:R-:W-:Y:S01]  /*24b0*/  LEA R160, P0, R168, UR4, 0x1 ;  /* 0x00000004a8a07c11 */ /* 0x000fe2000f8008ff */
[----:B------:R-:W-:Y:S02]  /*24c0*/  IMAD.IADD R165, R169, 0x1, R165 ;  /* 0x00000001a9a57824 */ /* 0x000fe400078e02a5 */
[----:B------:R-:W-:-:S04]  /*24d0*/  IMAD.WIDE.U32 R164, R23, R12, R164 ;  /* 0x0000000c17a47225 */ /* 0x000fc800078e00a4 */
[----:B--2---:R-:W-:-:S05]  /*24e0*/  HADD2.F32 R161, -RZ, R154.H0_H0 ;  /* 0x2000009affa17230 */ /* 0x004fca0000004100 */
[----:B------:R-:W-:-:S04]  /*24f0*/  FMUL R161, R161, R156 ;  /* 0x0000009ca1a17220 */ /* 0x000fc80000400000 */
[----:B------:R-:W-:Y:S01]  /*2500*/  FFMA R161, R88, R155, R161 ;  /* 0x0000009b58a17223 */ /* 0x000fe200000000a1 */
[----:B------:R-:W-:-:S04]  /*2510*/  IMAD.IADD R88, R13, 0x1, R165 ;  /* 0x000000010d587824 */ /* 0x000fc800078e02a5 */
[----:B------:R-:W-:Y:S02]  /*2520*/  F2FP.F16.F32.PACK_AB R163, RZ, R161 ;  /* 0x000000a1ffa3723e */ /* 0x000fe400000000ff */
[----:B------:R-:W-:Y:S02]  /*2530*/  LEA.HI.X R161, R168, UR5, R167, 0x1, P0 ;  /* 0x00000005a8a17c11 */ /* 0x000fe400080f0ca7 */
[----:B------:R-:W-:Y:S02]  /*2540*/  PRMT R165, R163, 0x7610, R165 ;  /* 0x00007610a3a57816 */ /* 0x000fe400000000a5 */
[----:B------:R-:W-:-:S03]  /*2550*/  LEA R162, P0, R164, R10, 0x1 ;  /* 0x0000000aa4a27211 */ /* 0x000fc600078008ff */
[----:B------:R0:W-:Y:S01]  /*2560*/  @P1 STG.E.U16 desc[UR36][R160.64], R165 ;  /* 0x000000a5a0001986 */ /* 0x0001e2000c101524 */
[----:B------:R-:W-:Y:S02]  /*2570*/  LEA.HI.X R163, R164, R11, R88, 0x1, P0 ;  /* 0x0000000ba4a37211 */ /* 0x000fe400000f0c58 */
[C---:B------:R-:W-:Y:S02]  /*2580*/  SHF.L.U32 R164, R14.reuse, 0x3, RZ ;  /* 0x000000030ea47819 */ /* 0x040fe400000006ff */
[----:B0-----:R-:W-:Y:S01]  /*2590*/  SHF.L.U64.HI R165, R14, 0x3, R15 ;  /* 0x000000030ea57819 */ /* 0x001fe2000001020f */
[----:B------:R-:W-:Y:S06]  /*25a0*/  @!P2 BRA `(.L_x_35) ;  /* 0x000000000004a947 */ /* 0x000fec0003800000 */
[----:B------:R0:W5:Y:S02]  /*25b0*/  LDG.E.LTC128B.U16 R154, desc[UR36][R162.64+0x2] ;  /* 0x00000224a29a7981 */ /* 0x000164000c1e1520 */
.L_x_35:
[----:B------:R-:W-:Y:S05]  /*25c0*/  BSYNC B1 ;  /* 0x0000000000017941 */ /* 0x000fea0003800000 */
.L_x_34:
[----:B-----5:R-:W-:Y:S01]  /*25d0*/  HADD2.F32 R167, -RZ, R154.H0_H0 ;  /* 0x2000009affa77230 */ /* 0x020fe20000004100 */
[----:B------:R-:W-:Y:S01]  /*25e0*/  ISETP.GT.AND P0, PT, R3, 0x8, PT ;  /* 0x000000080300780c */ /* 0x000fe20003f04270 */
[----:B------:R-:W-:-:S04]  /*25f0*/  IMAD.WIDE.U32 R172, R157, R14, R164 ;  /* 0x0000000e9dac7225 */ /* 0x000fc800078e00a4 */
[----:B------:R-:W-:Y:S01]  /*2600*/  FMUL R88, R167, R156 ;  /* 0x0000009ca7587220 */ /* 0x000fe20000400000 */
[----:B------:R-:W-:Y:S01]  /*2610*/  IMAD.IADD R171, R169, 0x1, R173 ;  /* 0x00000001a9ab7824 */ /* 0x000fe200078e02ad */
[----:B------:R-:W-:Y:S02]  /*2620*/  IADD3 R167, P4, R20, R172, RZ ;  /* 0x000000ac14a77210 */ /* 0x000fe40007f9e0ff */
[----:B------:R-:W-:Y:S01]  /*2630*/  FFMA R89, R89, R155, R88 ;  /* 0x0000009b59597223 */ /* 0x000fe20000000058 */
[----:B------:R-:W-:Y:S02]  /*2640*/  ISETP.GT.AND P1, PT, R0, RZ, P0 ;  /* 0x000000ff0000720c */ /* 0x000fe40000724270 */
[----:B------:R-:W-:Y:S01]  /*2650*/  IMAD.X R168, R171, 0x1, R159, P4 ;  /* 0x00000001aba87824 */ /* 0x000fe200020e069f */
[----:B------:R-:W-:Y:S02]  /*2660*/  LEA R88, P4, R167, R10, 0x1 ;  /* 0x0000000aa7587211 */ /* 0x000fe400078808ff */
[----:B------:R-:W-:-:S02]  /*2670*/  F2FP.F16.F32.PACK_AB R169, RZ, R89 ;  /* 0x00000059ffa9723e */ /* 0x000fc400000000ff */
[--C-:B------:R-:W-:Y:S02]  /*2680*/  LEA.HI.X R89, R167, R11, R168.reuse, 0x1, P4 ;  /* 0x0000000ba7597211 */ /* 0x100fe400020f0ca8 */
[----:B------:R-:W-:-:S05]  /*2690*/  PRMT R168, R169, 0x7610, R168 ;  /* 0x00007610a9a87816 */ /* 0x000fca00000000a8 */
[----:B------:R1:W-:Y:S04]  /*26a0*/  @P2 STG.E.U16 desc[UR36][R160.64+0x2], R168 ;  /* 0x000002a8a0002986 */ /* 0x0003e8000c101524 */
[----:B------:R2:W3:Y:S01]  /*26b0*/  @P1 LDG.E.LTC128B.U16 R154, desc[UR36][R88.64] ;  /* 0x00000024589a1981 */ /* 0x0004e2000c1e1520 */
[----:B------:R-:W-:Y:S01]  /*26c0*/  IMAD.SHL.U32 R167, R4, 0x10, RZ ;  /* 0x0000001004a77824 */ /* 0x000fe200078e00ff */
[----:B------:R-:W-:Y:S01]  /*26d0*/  IADD3 R172, P2, R6, R172, RZ ;  /* 0x000000ac06ac7210 */ /* 0x000fe20007f5e0ff */
[----:B------:R-:W-:Y:S03]  /*26e0*/  BSSY B1, `(.L_x_36) ;  /* 0x0000011000017945 */ /* 0x000fe60003800000 */
[----:B------:R-:W-:Y:S01]  /*26f0*/  IADD3 R170, P4, R167, R160, RZ ;  /* 0x000000a0a7aa7210 */ /* 0x000fe20007f9e0ff */
[----:B------:R-:W-:Y:S01]  /*2700*/  IMAD.X R173, R7, 0x1, R171, P2 ;  /* 0x0000000107ad7824 */ /* 0x000fe200010e06ab */
[----:B------:R-:W-:Y:S01]  /*2710*/  ISETP.GT.AND P2, PT, R0, 0x1, P0 ;  /* 0x000000010000780c */ /* 0x000fe20000744270 */
[----:B------:R-:W-:-:S04]  /*2720*/  IMAD.WIDE.U32 R172, R23, R12, R172 ;  /* 0x0000000c17ac7225 */ /* 0x000fc800078e00ac */
[----:B-1----:R-:W-:Y:S01]  /*2730*/  IMAD.IADD R168, R13, 0x1, R173 ;  /* 0x000000010da87824 */ /* 0x002fe200078e02ad */
[----:B--2---:R-:W-:-:S04]  /*2740*/  LEA R88, P5, R172, R10, 0x1 ;  /* 0x0000000aac587211 */ /* 0x004fc800078a08ff */
[----:B------:R-:W-:Y:S01]  /*2750*/  LEA.HI.X R89, R172, R11, R168, 0x1, P5 ;  /* 0x0000000bac597211 */ /* 0x000fe200028f0ca8 */
[----:B---3--:R-:W-:-:S05]  /*2760*/  HADD2.F32 R169, -RZ, R154.H0_H0 ;  /* 0x2000009affa97230 */ /* 0x008fca0000004100 */
[----:B------:R-:W-:-:S04]  /*2770*/  FMUL R169, R169, R156 ;  /* 0x0000009ca9a97220 */ /* 0x000fc80000400000 */
[----:B------:R-:W-:Y:S01]  /*2780*/  FFMA R90, R90, R155, R169 ;  /* 0x0000009b5a5a7223 */ /* 0x000fe200000000a9 */
[----:B------:R-:W-:-:S04]  /*2790*/  SHF.L.U64.HI R169, R4, 0x4, R5 ;  /* 0x0000000404a97819 */ /* 0x000fc80000010205 */
[----:B------:R-:W-:Y:S01]  /*27a0*/  F2FP.F16.F32.PACK_AB R90, RZ, R90 ;  /* 0x0000005aff5a723e */ /* 0x000fe200000000ff */
[----:B------:R-:W-:-:S05]  /*27b0*/  IMAD.X R171, R169, 0x1, R161, P4 ;  /* 0x00000001a9ab7824 */ /* 0x000fca00020e06a1 */
[----:B------:R1:W-:Y:S01]  /*27c0*/  @P1 STG.E.U16 desc[UR36][R170.64], R90 ;  /* 0x0000005aaa001986 */ /* 0x0003e2000c101524 */
[----:B------:R-:W-:Y:S05]  /*27d0*/  @!P2 BRA `(.L_x_37) ;  /* 0x000000000004a947 */ /* 0x000fea0003800000 */
[----:B------:R2:W5:Y:S02]  /*27e0*/  LDG.E.LTC128B.U16 R154, desc[UR36][R88.64+0x2] ;  /* 0x00000224589a7981 */ /* 0x000564000c1e1520 */
.L_x_37:
[----:B------:R-:W-:Y:S05]  /*27f0*/  BSYNC B1 ;  /* 0x0000000000017941 */ /* 0x000fea0003800000 */
.L_x_36:
[----:B-----5:R-:W-:Y:S01]  /*2800*/  HADD2.F32 R173, -RZ, R154.H0_H0 ;  /* 0x2000009affad7230 */ /* 0x020fe20000004100 */
[----:B------:R-:W-:Y:S01]  /*2810*/  ISETP.GT.AND P1, PT, R0, 0x8, P3 ;  /* 0x000000080000780c */ /* 0x000fe20001f24270 */
[----:B------:R-:W-:Y:S03]  /*2820*/  BSSY B1, `(.L_x_38) ;  /* 0x000000a000017945 */ /* 0x000fe60003800000 */
[----:B-1----:R-:W-:-:S04]  /*2830*/  FMUL R90, R173, R156 ;  /* 0x0000009cad5a7220 */ /* 0x002fc80000400000 */
[----:B------:R-:W-:Y:S01]  /*2840*/  FFMA R90, R91, R155, R90 ;  /* 0x0000009b5b5a7223 */ /* 0x000fe2000000005a */
[----:B------:R-:W-:-:S04]  /*2850*/  @P2 IMAD.MOV.U32 R91, RZ, RZ, R171 ;  /* 0x000000ffff5b2224 */ /* 0x000fc800078e00ab */
[----:B------:R-:W-:-:S04]  /*2860*/  F2FP.F16.F32.PACK_AB R90, RZ, R90 ;  /* 0x0000005aff5a723e */ /* 0x000fc800000000ff */
[----:B------:R-:W-:Y:S01]  /*2870*/  PRMT R168, R90, 0x7610, R168 ;  /* 0x000076105aa87816 */ /* 0x000fe200000000a8 */
[----:B------:R-:W-:-:S05]  /*2880*/  @P2 IMAD.MOV.U32 R90, RZ, RZ, R170 ;  /* 0x000000ffff5a2224 */ /* 0x000fca00078e00aa */
[----:B------:R1:W-:Y:S01]  /*2890*/  @P2 STG.E.U16 desc[UR36][R90.64+0x2], R168 ;  /* 0x000002a85a002986 */ /* 0x0003e2000c101524 */
[----:B------:R-:W-:Y:S05]  /*28a0*/  @!P1 BRA `(.L_x_39) ;  /* 0x0000000000049947 */ /* 0x000fea0003800000 */
[----:B------:R3:W5:Y:S02]  /*28b0*/  LDG.E.LTC128B.U16 R154, desc[UR36][R162.64+0x10] ;  /* 0x00001024a29a7981 */ /* 0x000764000c1e1520 */
.L_x_39:
[----:B------:R-:W-:Y:S05]  /*28c0*/  BSYNC B1 ;  /* 0x0000000000017941 */ /* 0x000fea0003800000 */
.L_x_38:
[----:B-1---5:R-:W-:Y:S01]  /*28d0*/  HADD2.F32 R91, -RZ, R154.H0_H0 ;  /* 0x2000009aff5b7230 */ /* 0x022fe20000004100 */
[----:B------:R-:W-:Y:S01]  /*28e0*/  ISETP.GT.AND P2, PT, R0, 0x9, P3 ;  /* 0x000000090000780c */ /* 0x000fe20001f44270 */
[----:B------:R-:W-:Y:S01]  /*28f0*/  @P1 IMAD.MOV.U32 R90, RZ, RZ, R160 ;  /* 0x000000ffff5a1224 */ /* 0x000fe200078e00a0 */
[----:B------:R-:W-:Y:S02]  /*2900*/  BSSY B1, `(.L_x_40) ;  /* 0x0000009000017945 */ /* 0x000fe40003800000 */
[----:B------:R-:W-:-:S04]  /*2910*/  FMUL R91, R91, R156 ;  /* 0x0000009c5b5b7220 */ /* 0x000fc80000400000 */
[----:B------:R-:W-:-:S05]  /*2920*/  FFMA R91, R92, R155, R91 ;  /* 0x0000009b5c5b7223 */ /* 0x000fca000000005b */
[----:B------:R-:W-:-:S04]  /*2930*/  F2FP.F16.F32.PACK_AB R91, RZ, R91 ;  /* 0x0000005bff5b723e */ /* 0x000fc800000000ff */
[----:B------:R-:W-:Y:S02]  /*2940*/  PRMT R92, R91, 0x7610, R92 ;  /* 0x000076105b5c7816 */ /* 0x000fe4000000005c */
[----:B------:R-:W-:-:S05]  /*2950*/  @P1 MOV R91, R161 ;  /* 0x000000a1005b1202 */ /* 0x000fca0000000f00 */
[----:B------:R1:W-:Y:S01]  /*2960*/  @P1 STG.E.U16 desc[UR36][R90.64+0x10], R92 ;  /* 0x0000105c5a001986 */ /* 0x0003e2000c101524 */
[----:B------:R-:W-:Y:S05]  /*2970*/  @!P2 BRA `(.L_x_41) ;  /* 0x000000000004a947 */ /* 0x000fea0003800000 */
[----:B------:R4:W5:Y:S02]  /*2980*/  LDG.E.LTC128B.U16 R154, desc[UR36][R162.64+0x12] ;  /* 0x00001224a29a7981 */ /* 0x000964000c1e1520 */
.L_x_41:
[----:B------:R-:W-:Y:S05]  /*2990*/  BSYNC B1 ;  /* 0x0000000000017941 */ /* 0x000fea0003800000 */
.L_x_40:
[----:B-1---5:R-:W-:Y:S01]  /*29a0*/  HADD2.F32 R91, -RZ, R154.H0_H0 ;  /* 0x2000009aff5b7230 */ /* 0x022fe20000004100 */
[----:B------:R-:W-:Y:S01]  /*29b0*/  ISETP.GT.AND P1, PT, R0, 0x8, P0 ;  /* 0x000000080000780c */ /* 0x000fe20000724270 */
[----:B------:R-:W-:Y:S03]  /*29c0*/  BSSY B1, `(.L_x_42) ;  /* 0x000000a000017945 */ /* 0x000fe60003800000 */
[----:B------:R-:W-:Y:S01]  /*29d0*/  FMUL R90, R91, R156 ;  /* 0x0000009c5b5a7220 */ /* 0x000fe20000400000 */
[----:B------:R-:W-:-:S03]  /*29e0*/  @P2 IMAD.MOV.U32 R91, RZ, RZ, R161 ;  /* 0x000000ffff5b2224 */ /* 0x000fc600078e00a1 */
[----:B------:R-:W-:-:S05]  /*29f0*/  FFMA R90, R93, R155, R90 ;  /* 0x0000009b5d5a7223 */ /* 0x000fca000000005a */
[----:B------:R-:W-:-:S04]  /*2a00*/  F2FP.F16.F32.PACK_AB R90, RZ, R90 ;  /* 0x0000005aff5a723e */ /* 0x000fc800000000ff */
[----:B------:R-:W-:Y:S01]  /*2a10*/  PRMT R92, R90, 0x7610, R92 ;  /* 0x000076105a5c7816 */ /* 0x000fe2000000005c */
[----:B------:R-:W-:-:S05]  /*2a20*/  @P2 IMAD.MOV.U32 R90, RZ, RZ, R160 ;  /* 0x000000ffff5a2224 */ /* 0x000fca00078e00a0 */
[----:B------:R1:W-:Y:S01]  /*2a30*/  @P2 STG.E.U16 desc[UR36][R90.64+0x12], R92 ;  /* 0x0000125c5a002986 */ /* 0x0003e2000c101524 */
[----:B------:R-:W-:Y:S05]  /*2a40*/  @!P1 BRA `(.L_x_43) ;  /* 0x0000000000049947 */ /* 0x000fea0003800000 */
[----:B------:R0:W5:Y:S02]  /*2a50*/  LDG.E.LTC128B.U16 R154, desc[UR36][R88.64+0x10] ;  /* 0x00001024589a7981 */ /* 0x000164000c1e1520 */
.L_x_43:
[----:B------:R-:W-:Y:S05]  /*2a60*/  BSYNC B1 ;  /* 0x0000000000017941 */ /* 0x000fea0003800000 */
.L_x_42:
[----:B-1---5:R-:W-:Y:S01]  /*2a70*/  HADD2.F32 R91, -RZ, R154.H0_H0 ;  /* 0x2000009aff5b7230 */ /* 0x022fe20000004100 */
[----:B------:R-:W-:Y:S01]  /*2a80*/  ISETP.GT.AND P2, PT, R0, 0x9, P0 ;  /* 0x000000090000780c */ /* 0x000fe20000744270 */
[----:B------:R-:W-:Y:S01]  /*2a90*/  @P1 IMAD.MOV.U32 R90, RZ, RZ, R170 ;  /* 0x000000ffff5a1224 */ /* 0x000fe200078e00aa */
[----:B------:R-:W-:Y:S02]  /*2aa0*/  BSSY B1, `(.L_x_44) ;  /* 0x0000009000017945 */ /* 0x000fe40003800000 */
[----:B------:R-:W-:-:S04]  /*2ab0*/  FMUL R91, R91, R156 ;  /* 0x0000009c5b5b7220 */ /* 0x000fc80000400000 */
[----:B------:R-:W-:-:S05]  /*2ac0*/  FFMA R91, R94, R155, R91 ;  /* 0x0000009b5e5b7223 */ /* 0x000fca000000005b */
[----:B------:R-:W-:-:S04]  /*2ad0*/  F2FP.F16.F32.PACK_AB R91, RZ, R91 ;  /* 0x0000005bff5b723e */ /* 0x000fc800000000ff */
[----:B------:R-:W-:Y:S01]  /*2ae0*/  PRMT R92, R91, 0x7610, R92 ;  /* 0x000076105b5c7816 */ /* 0x000fe2000000005c */
[----:B------:R-:W-:-:S05]  /*2af0*/  @P1 IMAD.MOV.U32 R91, RZ, RZ, R171 ;  /* 0x000000ffff5b1224 */ /* 0x000fca00078e00ab */
[----:B------:R1:W-:Y:S01]  /*2b00*/  @P1 STG.E.U16 desc[UR36][R90.64+0x10], R92 ;  /* 0x0000105c5a001986 */ /* 0x0003e2000c101524 */
[----:B------:R-:W-:Y:S05]  /*2b10*/  @!P2 BRA `(.L_x_45) ;  /* 0x000000000004a947 */ /* 0x000fea0003800000 */
[----:B------:R0:W5:Y:S02]  /*2b20*/  LDG.E.LTC128B.U16 R154, desc[UR36][R88.64+0x12] ;  /* 0x00001224589a7981 */ /* 0x000164000c1e1520 */
.L_x_45:
[----:B------:R-:W-:Y:S05]  /*2b30*/  BSYNC B1 ;  /* 0x0000000000017941 */ /* 0x000fea0003800000 */
.L_x_44:
        /* <DEDUP_REMOVED lines=12> */
.L_x_47:
[----:B------:R-:W-:Y:S05]  /*2c00*/  BSYNC B1 ;  /* 0x0000000000017941 */ /* 0x000fea0003800000 */
.L_x_46:
        /* <DEDUP_REMOVED lines=12> */
.L_x_49:
[----:B------:R-:W-:Y:S05]  /*2cd0*/  BSYNC B1 ;  /* 0x0000000000017941 */ /* 0x000fea0003800000 */
.L_x_48:
[----:B-1---5:R-:W-:Y:S01]  /*2ce0*/  HADD2.F32 R91, -RZ, R154.H0_H0 ;  /* 0x2000009aff5b7230 */ /* 0x022fe20000004100 */
[----:B------:R-:W-:Y:S01]  /*2cf0*/  ISETP.GT.AND P1, PT, R0, 0x10, P0 ;  /* 0x000000100000780c */ /* 0x000fe20000724270 */
[----:B------:R-:W-:Y:S03]  /*2d00*/  BSSY B1, `(.L_x_50) ;  /* 0x000000a000017945 */ /* 0x000fe60003800000 */
[----:B------:R-:W-:Y:S01]  /*2d10*/  FMUL R90, R91, R156 ;  /* 0x0000009c5b5a7220 */ /* 0x000fe20000400000 */
[----:B------:R-:W-:-:S03]  /*2d20*/  @P2 MOV R91, R161 ;  /* 0x000000a1005b2202 */ /* 0x000fc60000000f00 */
[----:B------:R-:W-:-:S05]  /*2d30*/  FFMA R90, R97, R155, R90 ;  /* 0x0000009b615a7223 */ /* 0x000fca000000005a */
[----:B------:R-:W-:-:S04]  /*2d40*/  F2FP.F16.F32.PACK_AB R90, RZ, R90 ;  /* 0x0000005aff5a723e */ /* 0x000fc800000000ff */
[----:B------:R-:W-:Y:S01]  /*2d50*/  PRMT R92, R90, 0x7610, R92 ;  /* 0x000076105a5c7816 */ /* 0x000fe2000000005c */
[----:B------:R-:W-:-:S05]  /*2d60*/  @P2 IMAD.MOV.U32 R90, RZ, RZ, R160 ;  /* 0x000000ffff5a2224 */ /* 0x000fca00078e00a0 */
[----:B------:R1:W-:Y:S01]  /*2d70*/  @P2 STG.E.U16 desc[UR36][R90.64+0x22], R92 ;  /* 0x0000225c5a002986 */ /* 0x0003e2000c101524 */
[----:B------:R-:W-:Y:S05]  /*2d80*/  @!P1 BRA `(.L_x_51) ;  /* 0x0000000000049947 */ /* 0x000fea0003800000 */
[----:B------:R0:W5:Y:S02]  /*2d90*/  LDG.E.LTC128B.U16 R154, desc[UR36][R88.64+0x20] ;  /* 0x00002024589a7981 */ /* 0x000164000c1e1520 */
.L_x_51:
[----:B------:R-:W-:Y:S05]  /*2da0*/  BSYNC B1 ;  /* 0x0000000000017941 */ /* 0x000fea0003800000 */
.L_x_50:
        /* <DEDUP_REMOVED lines=12> */
.L_x_53:
[----:B------:R-:W-:Y:S05]  /*2e70*/  BSYNC B1 ;  /* 0x0000000000017941 */ /* 0x000fea0003800000 */
.L_x_52:
        /* <DEDUP_REMOVED lines=12> */
.L_x_55:
[----:B------:R-:W-:Y:S05]  /*2f40*/  BSYNC B1 ;  /* 0x0000000000017941 */ /* 0x000fea0003800000 */
.L_x_54:
        /* <DEDUP_REMOVED lines=12> */
.L_x_57:
[----:B------:R-:W-:Y:S05]  /*3010*/  BSYNC B1 ;  /* 0x0000000000017941 */ /* 0x000fea0003800000 */
.L_x_56:
        /* <DEDUP_REMOVED lines=12> */
.L_x_59:
[----:B------:R-:W-:Y:S05]  /*30e0*/  BSYNC B1 ;  /* 0x0000000000017941 */ /* 0x000fea0003800000 */
.L_x_58:
        /* <DEDUP_REMOVED lines=12> */
.L_x_61:
[----:B------:R-:W-:Y:S05]  /*31b0*/  BSYNC B1 ;  /* 0x0000000000017941 */ /* 0x000fea0003800000 */
.L_x_60:
        /* <DEDUP_REMOVED lines=12> */
.L_x_63:
[----:B------:R-:W-:Y:S05]  /*3280*/  BSYNC B1 ;  /* 0x0000000000017941 */ /* 0x000fea0003800000 */
.L_x_62:
        /* <DEDUP_REMOVED lines=12> */
.L_x_65:
[----:B------:R-:W-:Y:S05]  /*3350*/  BSYNC B1 ;  /* 0x0000000000017941 */ /* 0x000fea0003800000 */
.L_x_64:
        /* <DEDUP_REMOVED lines=12> */
.L_x_67:
[----:B------:R-:W-:Y:S05]  /*3420*/  BSYNC B1 ;  /* 0x0000000000017941 */ /* 0x000fea0003800000 */
.L_x_66:
        /* <DEDUP_REMOVED lines=12> */
.L_x_69:
[----:B------:R-:W-:Y:S05]  /*34f0*/  BSYNC B1 ;  /* 0x0000000000017941 */ /* 0x000fea0003800000 */
.L_x_68:
        /* <DEDUP_REMOVED lines=12> */
.L_x_71:
[----:B------:R-:W-:Y:S05]  /*35c0*/  BSYNC B1 ;  /* 0x0000000000017941 */ /* 0x000fea0003800000 */
.L_x_70:
        /* <DEDUP_REMOVED lines=12> */
.L_x_73:
[----:B------:R-:W-:Y:S05]  /*3690*/  BSYNC B1 ;  /* 0x0000000000017941 */ /* 0x000fea0003800000 */
.L_x_72:
        /* <DEDUP_REMOVED lines=12> */
.L_x_75:
[----:B------:R-:W-:Y:S05]  /*3760*/  BSYNC B1 ;  /* 0x0000000000017941 */ /* 0x000fea0003800000 */
.L_x_74:
        /* <DEDUP_REMOVED lines=12> */
.L_x_77:
[----:B------:R-:W-:Y:S05]  /*3830*/  BSYNC B1 ;  /* 0x0000000000017941 */ /* 0x000fea0003800000 */
.L_x_76:
        /* <DEDUP_REMOVED lines=12> */
.L_x_79:
[----:B------:R-:W-:Y:S05]  /*3900*/  BSYNC B1 ;  /* 0x0000000000017941 */ /* 0x000fea0003800000 */
.L_x_78:
        /* <DEDUP_REMOVED lines=12> */
.L_x_81:
[----:B------:R-:W-:Y:S05]  /*39d0*/  BSYNC B1 ;  /* 0x0000000000017941 */ /* 0x000fea0003800000 */
.L_x_80:
        /* <DEDUP_REMOVED lines=12> */
.L_x_83:
[----:B------:R-:W-:Y:S05]  /*3aa0*/  BSYNC B1 ;  /* 0x0000000000017941 */ /* 0x000fea0003800000 */
.L_x_82:
        /* <DEDUP_REMOVED lines=12> */
.L_x_85:
[----:B------:R-:W-:Y:S05]  /*3b70*/  BSYNC B1 ;  /* 0x0000000000017941 */ /* 0x000fea0003800000 */
.L_x_84:
        /* <DEDUP_REMOVED lines=12> */
.L_x_87:
[----:B------:R-:W-:Y:S05]  /*3c40*/  BSYNC B1 ;  /* 0x0000000000017941 */ /* 0x000fea0003800000 */
.L_x_86:
        /* <DEDUP_REMOVED lines=12> */
.L_x_89:
[----:B------:R-:W-:Y:S05]  /*3d10*/  BSYNC B1 ;  /* 0x0000000000017941 */ /* 0x000fea0003800000 */
.L_x_88:
        /* <DEDUP_REMOVED lines=12> */
.L_x_91:
[----:B------:R-:W-:Y:S05]  /*3de0*/  BSYNC B1 ;  /* 0x0000000000017941 */ /* 0x000fea0003800000 */
.L_x_90:
        /* <DEDUP_REMOVED lines=12> */
.L_x_93:
[----:B------:R-:W-:Y:S05]  /*3eb0*/  BSYNC B1 ;  /* 0x0000000000017941 */ /* 0x000fea0003800000 */
.L_x_92:
        /* <DEDUP_REMOVED lines=12> */
.L_x_95:
[----:B------:R-:W-:Y:S05]  /*3f80*/  BSYNC B1 ;  /* 0x0000000000017941 */ /* 0x000fea0003800000 */
.L_x_94:
        /* <DEDUP_REMOVED lines=12> */
.L_x_97:
[----:B------:R-:W-:Y:S05]  /*4050*/  BSYNC B1 ;  /* 0x0000000000017941 */ /* 0x000fea0003800000 */
.L_x_96:
        /* <DEDUP_REMOVED lines=12> */
.L_x_99:
[----:B------:R-:W-:Y:S05]  /*4120*/  BSYNC B1 ;  /* 0x0000000000017941 */ /* 0x000fea0003800000 */
.L_x_98:
        /* <DEDUP_REMOVED lines=12> */
.L_x_101:
[----:B------:R-:W-:Y:S05]  /*41f0*/  BSYNC B1 ;  /* 0x0000000000017941 */ /* 0x000fea0003800000 */
.L_x_100:
        /* <DEDUP_REMOVED lines=12> */
.L_x_103:
[----:B------:R-:W-:Y:S05]  /*42c0*/  BSYNC B1 ;  /* 0x0000000000017941 */ /* 0x000fea0003800000 */
.L_x_102:
        /* <DEDUP_REMOVED lines=12> */
.L_x_105:
[----:B------:R-:W-:Y:S05]  /*4390*/  BSYNC B1 ;  /* 0x0000000000017941 */ /* 0x000fea0003800000 */
.L_x_104:
        /* <DEDUP_REMOVED lines=12> */
.L_x_107:
[----:B------:R-:W-:Y:S05]  /*4460*/  BSYNC B1 ;  /* 0x0000000000017941 */ /* 0x000fea0003800000 */
.L_x_106:
        /* <DEDUP_REMOVED lines=12> */
.L_x_109:
[----:B------:R-:W-:Y:S05]  /*4530*/  BSYNC B1 ;  /* 0x0000000000017941 */ /* 0x000fea0003800000 */
.L_x_108:
        /* <DEDUP_REMOVED lines=12> */
.L_x_111:
[----:B------:R-:W-:Y:S05]  /*4600*/  BSYNC B1 ;  /* 0x0000000000017941 */ /* 0x000fea0003800000 */
.L_x_110:
        /* <DEDUP_REMOVED lines=12> */
.L_x_113:
[----:B------:R-:W-:Y:S05]  /*46d0*/  BSYNC B1 ;  /* 0x0000000000017941 */ /* 0x000fea0003800000 */
.L_x_112:
        /* <DEDUP_REMOVED lines=12> */
.L_x_115:
[----:B------:R-:W-:Y:S05]  /*47a0*/  BSYNC B1 ;  /* 0x0000000000017941 */ /* 0x000fea0003800000 */
.L_x_114:
        /* <DEDUP_REMOVED lines=12> */
.L_x_117:
[----:B------:R-:W-:Y:S05]  /*4870*/  BSYNC B1 ;  /* 0x0000000000017941 */ /* 0x000fea0003800000 */
.L_x_116:
        /* <DEDUP_REMOVED lines=12> */
.L_x_119:
[----:B------:R-:W-:Y:S05]  /*4940*/  BSYNC B1 ;  /* 0x0000000000017941 */ /* 0x000fea0003800000 */
.L_x_118:
        /* <DEDUP_REMOVED lines=12> */
.L_x_121:
[----:B------:R-:W-:Y:S05]  /*4a10*/  BSYNC B1 ;  /* 0x0000000000017941 */ /* 0x000fea0003800000 */
.L_x_120:
        /* <DEDUP_REMOVED lines=12> */
.L_x_123:
[----:B------:R-:W-:Y:S05]  /*4ae0*/  BSYNC B1 ;  /* 0x0000000000017941 */ /* 0x000fea0003800000 */
.L_x_122:
        /* <DEDUP_REMOVED lines=12> */
.L_x_125:
[----:B------:R-:W-:Y:S05]  /*4bb0*/  BSYNC B1 ;  /* 0x0000000000017941 */ /* 0x000fea0003800000 */
.L_x_124:
        /* <DEDUP_REMOVED lines=12> */
.L_x_127:
[----:B------:R-:W-:Y:S05]  /*4c80*/  BSYNC B1 ;  /* 0x0000000000017941 */ /* 0x000fea0003800000 */
.L_x_126:
        /* <DEDUP_REMOVED lines=12> */
.L_x_129:
[----:B------:R-:W-:Y:S05]  /*4d50*/  BSYNC B1 ;  /* 0x0000000000017941 */ /* 0x000fea0003800000 */
.L_x_128:
        /* <DEDUP_REMOVED lines=12> */
.L_x_131:
[----:B------:R-:W-:Y:S05]  /*4e20*/  BSYNC B1 ;  /* 0x0000000000017941 */ /* 0x000fea0003800000 */
.L_x_130:
        /* <DEDUP_REMOVED lines=12> */
.L_x_133:
[----:B------:R-:W-:Y:S05]  /*4ef0*/  BSYNC B1 ;  /* 0x0000000000017941 */ /* 0x000fea0003800000 */
.L_x_132:
        /* <DEDUP_REMOVED lines=12> */
.L_x_135:
[----:B------:R-:W-:Y:S05]  /*4fc0*/  BSYNC B1 ;  /* 0x0000000000017941 */ /* 0x000fea0003800000 */
.L_x_134:
        /* <DEDUP_REMOVED lines=12> */
.L_x_137:
[----:B------:R-:W-:Y:S05]  /*5090*/  BSYNC B1 ;  /* 0x0000000000017941 */ /* 0x000fea0003800000 */
.L_x_136:
        /* <DEDUP_REMOVED lines=12> */
.L_x_139:
[----:B------:R-:W-:Y:S05]  /*5160*/  BSYNC B1 ;  /* 0x0000000000017941 */ /* 0x000fea0003800000 */
.L_x_138:
        /* <DEDUP_REMOVED lines=12> */
.L_x_141:
[----:B------:R-:W-:Y:S05]  /*5230*/  BSYNC B1 ;  /* 0x0000000000017941 */ /* 0x000fea0003800000 */
.L_x_140:
        /* <DEDUP_REMOVED lines=12> */
.L_x_143:
[----:B------:R-:W-:Y:S05]  /*5300*/  BSYNC B1 ;  /* 0x0000000000017941 */ /* 0x000fea0003800000 */
.L_x_142:
        /* <DEDUP_REMOVED lines=12> */
.L_x_145:
[----:B------:R-:W-:Y:S05]  /*53d0*/  BSYNC B1 ;  /* 0x0000000000017941 */ /* 0x000fea0003800000 */
.L_x_144:
        /* <DEDUP_REMOVED lines=12> */
.L_x_147:
[----:B------:R-:W-:Y:S05]  /*54a0*/  BSYNC B1 ;  /* 0x0000000000017941 */ /* 0x000fea0003800000 */
.L_x_146:
        /* <DEDUP_REMOVED lines=12> */
.L_x_149:
[----:B------:R-:W-:Y:S05]  /*5570*/  BSYNC B1 ;  /* 0x0000000000017941 */ /* 0x000fea0003800000 */
.L_x_148:
        /* <DEDUP_REMOVED lines=12> */
.L_x_151:
[----:B------:R-:W-:Y:S05]  /*5640*/  BSYNC B1 ;  /* 0x0000000000017941 */ /* 0x000fea0003800000 */
.L_x_150:
        /* <DEDUP_REMOVED lines=12> */
.L_x_153:
[----:B------:R-:W-:Y:S05]  /*5710*/  BSYNC B1 ;  /* 0x0000000000017941 */ /* 0x000fea0003800000 */
.L_x_152:
        /* <DEDUP_REMOVED lines=12> */
.L_x_155:
[----:B------:R-:W-:Y:S05]  /*57e0*/  BSYNC B1 ;  /* 0x0000000000017941 */ /* 0x000fea0003800000 */
.L_x_154:
[----:B-1---5:R-:W-:Y:S01]  /*57f0*/  HADD2.F32 R91, -RZ, R154.H0_H0 ;  /* 0x2000009aff5b7230 */ /* 0x022fe20000004100 */
[----:B------:R-:W-:Y:S01]  /*5800*/  ISETP.GT.AND P1, PT, R0, 0x79, P0 ;  /* 0x000000790000780c */ /* 0x000fe20000724270 */
[----:B------:R-:W-:Y:S01]  /*5810*/  @P2 IMAD.MOV.U32 R8, RZ, RZ, R170 ;  /* 0x000000ffff082224 */ /* 0x000fe200078e00aa */
[----:B------:R-:W-:Y:S01]  /*5820*/  IADD3 R157, P0, R157, 0x80, RZ ;  /* 0x000000809d9d7810 */ /* 0x000fe20007f1e0ff */
[----:B------:R-:W-:Y:S01]  /*5830*/  BSSY B1, `(.L_x_156) ;  /* 0x000000a000017945 */ /* 0x000fe20003800000 */
[----:B------:R-:W-:-:S04]  /*5840*/  FMUL R91, R91, R156 ;  /* 0x0000009c5b5b7220 */ /* 0x000fc80000400000 */
[----:B------:R-:W-:-:S05]  /*5850*/  FFMA R91, R150, R155, R91 ;  /* 0x0000009b965b7223 */ /* 0x000fca000000005b */
[----:B------:R-:W-:-:S04]  /*5860*/  F2FP.F16.F32.PACK_AB R91, RZ, R91 ;  /* 0x0000005bff5b723e */ /* 0x000fc800000000ff */
[----:B------:R-:W-:Y:S01]  /*5870*/  PRMT R90, R91, 0x7610, R90 ;  /* 0x000076105b5a7816 */ /* 0x000fe2000000005a */
[----:B------:R-:W-:Y:S02]  /*5880*/  IMAD.X R91, RZ, RZ, R9, P0 ;  /* 0x000000ffff5b7224 */ /* 0x000fe400000e0609 */
[----:B------:R-:W-:-:S05]  /*5890*/  @P2 IMAD.MOV.U32 R9, RZ, RZ, R171 ;  /* 0x000000ffff092224 */ /* 0x000fca00078e00ab */
[----:B------:R1:W-:Y:S01]  /*58a0*/  @P2 STG.E.U16 desc[UR36][R8.64+0xf0], R90 ;  /* 0x0000f05a08002986 */ /* 0x0003e2000c101524 */
[----:B------:R-:W-:Y:S05]  /*58b0*/  @!P1 BRA `(.L_x_157) ;  /* 0x0000000000049947 */ /* 0x000fea0003800000 */
[----:B------:R0:W5:Y:S02]  /*58c0*/  LDG.E.LTC128B.U16 R154, desc[UR36][R88.64+0xf2] ;  /* 0x0000f224589a7981 */ /* 0x000164000c1e1520 */
.L_x_157:
[----:B------:R-:W-:Y:S05]  /*58d0*/  BSYNC B1 ;  /* 0x0000000000017941 */ /* 0x000fea0003800000 */
.L_x_156:
[----:B-1---5:R-:W-:Y:S01]  /*58e0*/  HADD2.F32 R9, -RZ, R154.H0_H0 ;  /* 0x2000009aff097230 */ /* 0x022fe20000004100 */
[----:B------:R-:W-:Y:S01]  /*58f0*/  ISETP.GT.AND P0, PT, R3, 0x80, PT ;  /* 0x000000800300780c */ /* 0x000fe20003f04270 */
[----:B------:R-:W-:-:S03]  /*5900*/  IMAD R8, R91, R14, RZ ;  /* 0x0000000e5b087224 */ /* 0x000fc600078e02ff */
[----:B0-2---:R-:W-:Y:S01]  /*5910*/  FMUL R88, R9, R156 ;  /* 0x0000009c09587220 */ /* 0x005fe20000400000 */
[C---:B------:R-:W-:Y:S01]  /*5920*/  IMAD R97, R157.reuse, R15, R8 ;  /* 0x0000000f9d617224 */ /* 0x040fe200078e0208 */
[----:B------:R-:W-:Y:S01]  /*5930*/  ISETP.GT.AND P3, PT, R0, RZ, P0 ;  /* 0x000000ff0000720c */ /* 0x000fe20000764270 */
[----:B------:R-:W-:-:S04]  /*5940*/  IMAD.WIDE.U32 R8, R157, R14, R158 ;  /* 0x0000000e9d087225 */ /* 0x000fc800078e009e */
[----:B------:R-:W-:Y:S01]  /*5950*/  FFMA R151, R151, R155, R88 ;  /* 0x0000009b97977223 */ /* 0x000fe20000000058 */
[----:B------:R-:W-:Y:S01]  /*5960*/  IMAD.IADD R9, R9, 0x1, R97 ;  /* 0x0000000109097824 */ /* 0x000fe200078e0261 */
[----:B------:R-:W-:-:S03]  /*5970*/  LEA R88, P2, R8, R10, 0x1 ;  /* 0x0000000a08587211 */ /* 0x000fc600078408ff */
[----:B------:R-:W-:Y:S02]  /*5980*/  F2FP.F16.F32.PACK_AB R151, RZ, R151 ;  /* 0x00000097ff97723e */ /* 0x000fe400000000ff */
[----:B------:R-:W-:-:S03]  /*5990*/  LEA.HI.X R89, R8, R11, R9, 0x1, P2 ;  /* 0x0000000b08597211 */ /* 0x000fc600010f0c09 */
[----:B------:R0:W-:Y:S04]  /*59a0*/  @P1 STG.E.U16 desc[UR36][R170.64+0xf2], R151 ;  /* 0x0000f297aa001986 */ /* 0x0001e8000c101524 */
[----:B------:R-:W2:Y:S01]  /*59b0*/  @P3 LDG.E.LTC128B.U16 R154, desc[UR36][R88.64] ;  /* 0x00000024589a3981 */ /* 0x000ea2000c1e1520 */
[----:B------:R-:W-:Y:S01]  /*59c0*/  IMAD.WIDE.U32 R8, R157, R14, R6 ;  /* 0x0000000e9d087225 */ /* 0x000fe200078e0006 */
[C---:B------:R-:W-:Y:S01]  /*59d0*/  SHF.L.U32 R93, R4.reuse, 0x8, RZ ;  /* 0x00000008045d7819 */ /* 0x040fe200000006ff */
[----:B------:R-:W-:Y:S01]  /*59e0*/  BSSY B1, `(.L_x_158) ;  /* 0x0000011000017945 */ /* 0x000fe20003800000 */
[----:B------:R-:W-:Y:S01]  /*59f0*/  SHF.L.U64.HI R95, R4, 0x8, R5 ;  /* 0x00000008045f7819 */ /* 0x000fe20000010205 */
[----:B------:R-:W-:Y:S01]  /*5a00*/  IMAD.IADD R9, R97, 0x1, R9 ;  /* 0x0000000161097824 */ /* 0x000fe200078e0209 */
[----:B------:R-:W-:Y:S01]  /*5a10*/  ISETP.GT.AND P2, PT, R0, 0x1, P0 ;  /* 0x000000010000780c */ /* 0x000fe20000744270 */
[----:B------:R-:W-:Y:S01]  /*5a20*/  IMAD.WIDE.U32 R90, R23, R12, R8 ;  /* 0x0000000c175a7225 */ /* 0x000fe200078e0008 */
[----:B------:R-:W-:-:S03]  /*5a30*/  IADD3 R8, P1, R93, R160, RZ ;  /* 0x000000a05d087210 */ /* 0x000fc60007f3e0ff */
[----:B------:R-:W-:Y:S01]  /*5a40*/  IMAD.IADD R5, R13, 0x1, R91 ;  /* 0x000000010d057824 */ /* 0x000fe200078e025b */
[----:B------:R-:W-:Y:S01]  /*5a50*/  LEA R4, P4, R90, R10, 0x1 ;  /* 0x0000000a5a047211 */ /* 0x000fe200078808ff */
[----:B------:R-:W-:-:S03]  /*5a60*/  IMAD.X R9, R95, 0x1, R161, P1 ;  /* 0x000000015f097824 */ /* 0x000fc600008e06a1 */
[----:B------:R-:W-:Y:S01]  /*5a70*/  LEA.HI.X R5, R90, R11, R5, 0x1, P4 ;  /* 0x0000000b5a057211 */ /* 0x000fe200020f0c05 */
[----:B--2---:R-:W-:-:S05]  /*5a80*/  HADD2.F32 R15, -RZ, R154.H0_H0 ;  /* 0x2000009aff0f7230 */ /* 0x004fca0000004100 */
[----:B------:R-:W-:-:S04]  /*5a90*/  FMUL R15, R15, R156 ;  /* 0x0000009c0f0f7220 */ /* 0x000fc80000400000 */
[----:B------:R-:W-:-:S05]  /*5aa0*/  FFMA R15, R24, R155, R15 ;  /* 0x0000009b180f7223 */ /* 0x000fca000000000f */
[----:B------:R-:W-:-:S05]  /*5ab0*/  F2FP.F16.F32.PACK_AB R15, RZ, R15 ;  /* 0x0000000fff0f723e */ /* 0x000fca00000000ff */
[----:B------:R0:W-:Y:S01]  /*5ac0*/  @P3 STG.E.U16 desc[UR36][R8.64], R15 ;  /* 0x0000000f08003986 */ /* 0x0001e2000c101524 */
[----:B------:R-:W-:Y:S05]  /*5ad0*/  @!P2 BRA `(.L_x_159) ;  /* 0x000000000004a947 */ /* 0x000fea0003800000 */
[----:B------:R1:W5:Y:S02]  /*5ae0*/  LDG.E.LTC128B.U16 R154, desc[UR36][R4.64+0x2] ;  /* 0x00000224049a7981 */ /* 0x000364000c1e1520 */
.L_x_159:
[----:B------:R-:W-:Y:S05]  /*5af0*/  BSYNC B1 ;  /* 0x0000000000017941 */ /* 0x000fea0003800000 */
.L_x_158:
[----:B0----5:R-:W-:Y:S01]  /*5b00*/  HADD2.F32 R15, -RZ, R154.H0_H0 ;  /* 0x2000009aff0f7230 */ /* 0x021fe20000004100 */
[----:B------:R-:W-:Y:S01]  /*5b10*/  ISETP.GT.AND P1, PT, R3, 0x88, PT ;  /* 0x000000880300780c */ /* 0x000fe20003f24270 */
[----:B------:R-:W-:Y:S03]  /*5b20*/  BSSY B1, `(.L_x_160) ;  /* 0x000000f000017945 */ /* 0x000fe60003800000 */
[----:B------:R-:W-:Y:S01]  /*5b30*/  FMUL R24, R15, R156 ;  /* 0x0000009c0f187220 */ /* 0x000fe20000400000 */
[----:B------:R-:W-:Y:S01]  /*5b40*/  IMAD.WIDE.U32 R14, R157, R14, R164 ;  /* 0x0000000e9d0e7225 */ /* 0x000fe200078e00a4 */
[----:B------:R-:W-:-:S03]  /*5b50*/  ISETP.GT.AND P3, PT, R0, RZ, P1 ;  /* 0x000000ff0000720c */ /* 0x000fc60000f64270 */
[----:B------:R-:W-:Y:S01]  /*5b60*/  FFMA R24, R25, R155, R24 ;  /* 0x0000009b19187223 */ /* 0x000fe20000000018 */
[----:B------:R-:W-:Y:S01]  /*5b70*/  IMAD.IADD R97, R97, 0x1, R15 ;  /* 0x0000000161617824 */ /* 0x000fe200078e020f */
[-C--:B------:R-:W-:Y:S02]  /*5b80*/  IADD3 R21, P5, R20, R14.reuse, RZ ;  /* 0x0000000e14157210 */ /* 0x080fe40007fbe0ff */
[----:B------:R-:W-:Y:S02]  /*5b90*/  IADD3 R20, P4, R6, R14, RZ ;  /* 0x0000000e06147210 */ /* 0x000fe40007f9e0ff */
[----:B------:R-:W-:Y:S01]  /*5ba0*/  F2FP.F16.F32.PACK_AB R24, RZ, R24 ;  /* 0x00000018ff18723e */ /* 0x000fe200000000ff */
[----:B------:R-:W-:Y:S01]  /*5bb0*/  IMAD.X R158, R97, 0x1, R159, P5 ;  /* 0x00000001619e7824 */ /* 0x000fe200028e069f */
[----:B------:R-:W-:-:S03]  /*5bc0*/  LEA R14, P5, R21, R10, 0x1 ;  /* 0x0000000a150e7211 */ /* 0x000fc600078a08ff */
[----:B------:R0:W-:Y:S01]  /*5bd0*/  @P2 STG.E.U16 desc[UR36][R8.64+0x2], R24 ;  /* 0x0000021808002986 */ /* 0x0001e2000c101524 */
[----:B------:R-:W-:Y:S01]  /*5be0*/  LEA.HI.X R15, R21, R11, R158, 0x1, P5 ;  /* 0x0000000b150f7211 */ /* 0x000fe200028f0c9e */
[----:B------:R-:W-:Y:S08]  /*5bf0*/  @!P3 BRA `(.L_x_161) ;  /* 0x000000000004b947 */ /* 0x000ff00003800000 */
[----:B------:R2:W5:Y:S02]  /*5c00*/  LDG.E.LTC128B.U16 R154, desc[UR36][R14.64] ;  /* 0x000000240e9a7981 */ /* 0x000564000c1e1520 */
.L_x_161:
[----:B------:R-:W-:Y:S05]  /*5c10*/  BSYNC B1 ;  /* 0x0000000000017941 */ /* 0x000fea0003800000 */
.L_x_160:
[----:B-----5:R-:W-:Y:S01]  /*5c20*/  HADD2.F32 R3, -RZ, R154.H0_H0 ;  /* 0x2000009aff037230 */ /* 0x020fe20000004100 */
[----:B------:R-:W-:Y:S01]  /*5c30*/  ISETP.GT.AND P2, PT, R0, 0x1, P1 ;  /* 0x000000010000780c */ /* 0x000fe20000f44270 */
[----:B------:R-:W-:Y:S01]  /*5c40*/  IMAD.X R21, R7, 0x1, R97, P4 ;  /* 0x0000000107157824 */ /* 0x000fe200020e0661 */
[----:B------:R-:W-:Y:S01]  /*5c50*/  IADD3 R6, P4, R8, R167, RZ ;  /* 0x000000a708067210 */ /* 0x000fe20007f9e0ff */
[----:B------:R-:W-:Y:S01]  /*5c60*/  BSSY B1, `(.L_x_162) ;  /* 0x000000c000017945 */ /* 0x000fe20003800000 */
[----:B------:R-:W-:Y:S01]  /*5c70*/  FMUL R3, R3, R156 ;  /* 0x0000009c03037220 */ /* 0x000fe20000400000 */
[----:B--2---:R-:W-:-:S04]  /*5c80*/  IMAD.WIDE.U32 R14, R23, R12, R20 ;  /* 0x0000000c170e7225 */ /* 0x004fc800078e0014 */
[----:B------:R-:W-:Y:S01]  /*5c90*/  FFMA R3, R26, R155, R3 ;  /* 0x0000009b1a037223 */ /* 0x000fe20000000003 */
[----:B------:R-:W-:Y:S01]  /*5ca0*/  IMAD.X R7, R9, 0x1, R169, P4 ;  /* 0x0000000109077824 */ /* 0x000fe200020e06a9 */
[----:B------:R-:W-:Y:S01]  /*5cb0*/  LEA R10, P5, R14, R10, 0x1 ;  /* 0x0000000a0e0a7211 */ /* 0x000fe200078a08ff */
[----:B------:R-:W-:Y:S02]  /*5cc0*/  IMAD.IADD R13, R13, 0x1, R15 ;  /* 0x000000010d0d7824 */ /* 0x000fe400078e020f */
[----:B------:R-:W-:-:S03]  /*5cd0*/  F2FP.F16.F32.PACK_AB R3, RZ, R3 ;  /* 0x00000003ff03723e */ /* 0x000fc600000000ff */
[----:B------:R-:W-:Y:S02]  /*5ce0*/  LEA.HI.X R11, R14, R11, R13, 0x1, P5 ;  /* 0x0000000b0e0b7211 */ /* 0x000fe400028f0c0d */
[----:B------:R2:W-:Y:S01]  /*5cf0*/  @P3 STG.E.U16 desc[UR36][R6.64], R3 ;  /* 0x0000000306003986 */ /* 0x0005e2000c101524 */
[----:B------:R-:W-:Y:S05]  /*5d00*/  @!P2 BRA `(.L_x_163) ;  /* 0x000000000004a947 */ /* 0x000fea0003800000 */
[----:B------:R0:W5:Y:S02]  /*5d10*/  LDG.E.LTC128B.U16 R154, desc[UR36][R10.64+0x2] ;  /* 0x000002240a9a7981 */ /* 0x000164000c1e1520 */
.L_x_163:
[----:B------:R-:W-:Y:S05]  /*5d20*/  BSYNC B1 ;  /* 0x0000000000017941 */ /* 0x000fea0003800000 */
.L_x_162:
[----:B--2--5:R-:W-:Y:S01]  /*5d30*/  HADD2.F32 R3, -RZ, R154.H0_H0 ;  /* 0x2000009aff037230 */ /* 0x024fe20000004100 */
[----:B------:R-:W-:Y:S01]  /*5d40*/  ISETP.GT.AND P3, PT, R0, 0x8, P0 ;  /* 0x000000080000780c */ /* 0x000fe20000764270 */
[----:B------:R-:W-:Y:S03]  /*5d50*/  BSSY B1, `(.L_x_164) ;  /* 0x0000007000017945 */ /* 0x000fe60003800000 */
[----:B------:R-:W-:-:S04]  /*5d60*/  FMUL R12, R3, R156 ;  /* 0x0000009c030c7220 */ /* 0x000fc80000400000 */
[----:B------:R-:W-:-:S05]  /*5d70*/  FFMA R12, R27, R155, R12 ;  /* 0x0000009b1b0c7223 */ /* 0x000fca000000000c */
[----:B------:R-:W-:-:S05]  /*5d80*/  F2FP.F16.F32.PACK_AB R12, RZ, R12 ;  /* 0x0000000cff0c723e */ /* 0x000fca00000000ff */
[----:B------:R2:W-:Y:S01]  /*5d90*/  @P2 STG.E.U16 desc[UR36][R6.64+0x2], R12 ;  /* 0x0000020c06002986 */ /* 0x0005e2000c101524 */
[----:B------:R-:W-:Y:S05]  /*5da0*/  @!P3 BRA `(.L_x_165) ;  /* 0x000000000004b947 */ /* 0x000fea0003800000 */
[----:B------:R0:W5:Y:S02]  /*5db0*/  LDG.E.LTC128B.U16 R154, desc[UR36][R4.64+0x10] ;  /* 0x00001024049a7981 */ /* 0x000164000c1e1520 */
.L_x_165:
[----:B------:R-:W-:Y:S05]  /*5dc0*/  BSYNC B1 ;  /* 0x0000000000017941 */ /* 0x000fea0003800000 */
.L_x_164:
[----:B-----5:R-:W-:Y:S01]  /*5dd0*/  HADD2.F32 R3, -RZ, R154.H0_H0 ;  /* 0x2000009aff037230 */ /* 0x020fe20000004100 */
[----:B------:R-:W-:Y:S01]  /*5de0*/  ISETP.GT.AND P2, PT, R0, 0x9, P0 ;  /* 0x000000090000780c */ /* 0x000fe20000744270 */
[----:B--2---:R-:W-:Y:S01]  /*5df0*/  IMAD.MOV.U32 R6, RZ, RZ, R8 ;  /* 0x000000ffff067224 */ /* 0x004fe200078e0008 */
[----:B------:R-:W-:Y:S01]  /*5e00*/  BSSY B1, `(.L_x_166) ;  /* 0x0000008000017945 */ /* 0x000fe20003800000 */
[----:B------:R-:W-:Y:S02]  /*5e10*/  IMAD.MOV.U32 R7, RZ, RZ, R9 ;  /* 0x000000ffff077224 */ /* 0x000fe400078e0009 */
[----:B------:R-:W-:-:S04]  /*5e20*/  FMUL R3, R3, R156 ;  /* 0x0000009c03037220 */ /* 0x000fc80000400000 */
[----:B------:R-:W-:-:S05]  /*5e30*/  FFMA R3, R28, R155, R3 ;  /* 0x0000009b1c037223 */ /* 0x000fca0000000003 */
[----:B------:R-:W-:-:S05]  /*5e40*/  F2FP.F16.F32.PACK_AB R3, RZ, R3 ;  /* 0x00000003ff03723e */ /* 0x000fca00000000ff */
[----:B------:R2:W-:Y:S01]  /*5e50*/  @P3 STG.E.U16 desc[UR36][R6.64+0x10], R3 ;  /* 0x0000100306003986 */ /* 0x0005e2000c101524 */
[----:B------:R-:W-:Y:S05]  /*5e60*/  @!P2 BRA `(.L_x_167) ;  /* 0x000000000004a947 */ /* 0x000fea0003800000 */
[----:B------:R0:W5:Y:S02]  /*5e70*/  LDG.E.LTC128B.U16 R154, desc[UR36][R4.64+0x12] ;  /* 0x00001224049a7981 */ /* 0x000164000c1e1520 */
.L_x_167:
[----:B------:R-:W-:Y:S05]  /*5e80*/  BSYNC B1 ;  /* 0x0000000000017941 */ /* 0x000fea0003800000 */
.L_x_166:
        /* <DEDUP_REMOVED lines=9> */
.L_x_169:
[----:B------:R-:W-:Y:S05]  /*5f20*/  BSYNC B1 ;  /* 0x0000000000017941 */ /* 0x000fea0003800000 */
.L_x_168:
[----:B-----5:R-:W-:Y:S01]  /*5f30*/  HADD2.F32 R3, -RZ, R154.H0_H0 ;  /* 0x2000009aff037230 */ /* 0x020fe20000004100 */
[----:B0-----:R-:W-:Y:S01]  /*5f40*/  IADD3 R8, P3, R167, R8, RZ ;  /* 0x00000008a7087210 */ /* 0x001fe20007f7e0ff */
[----:B------:R-:W-:Y:S01]  /*5f50*/  BSSY B1, `(.L_x_170) ;  /* 0x0000009000017945 */ /* 0x000fe20003800000 */
[----:B------:R-:W-:Y:S02]  /*5f60*/  ISETP.GT.AND P2, PT, R0, 0x9, P1 ;  /* 0x000000090000780c */ /* 0x000fe40000f44270 */
[----:B------:R-:W-:Y:S01]  /*5f70*/  FMUL R3, R3, R156 ;  /* 0x0000009c03037220 */ /* 0x000fe20000400000 */
[----:B------:R-:W-:-:S03]  /*5f80*/  IADD3.X R9, R169, R9, RZ, P3, !PT ;  /* 0x00000009a9097210 */ /* 0x000fc60001ffe4ff */
[----:B------:R-:W-:-:S05]  /*5f90*/  FFMA R3, R30, R155, R3 ;  /* 0x0000009b1e037223 */ /* 0x000fca0000000003 */
[----:B------:R-:W-:-:S05]  /*5fa0*/  F2FP.F16.F32.PACK_AB R3, RZ, R3 ;  /* 0x00000003ff03723e */ /* 0x000fca00000000ff */
[----:B------:R0:W-:Y:S01]  /*5fb0*/  @P4 STG.E.U16 desc[UR36][R8.64+0x10], R3 ;  /* 0x0000100308004986 */ /* 0x0001e2000c101524 */
[----:B------:R-:W-:Y:S05]  /*5fc0*/  @!P2 BRA `(.L_x_171) ;  /* 0x000000000004a947 */ /* 0x000fea0003800000 */
[----:B------:R0:W5:Y:S02]  /*5fd0*/  LDG.E.LTC128B.U16 R154, desc[UR36][R10.64+0x12] ;  /* 0x000012240a9a7981 */ /* 0x000164000c1e1520 */
.L_x_171:
[----:B------:R-:W-:Y:S05]  /*5fe0*/  BSYNC B1 ;  /* 0x0000000000017941 */ /* 0x000fea0003800000 */
.L_x_170:
[----:B0----5:R-:W-:Y:S01]  /*5ff0*/  HADD2.F32 R3, -RZ, R154.H0_H0 ;  /* 0x2000009aff037230 */ /* 0x021fe20000004100 */
[----:B------:R-:W-:Y:S01]  /*6000*/  ISETP.GT.AND P3, PT, R0, 0x10, P0 ;  /* 0x000000100000780c */ /* 0x000fe20000764270 */
[----:B------:R-:W-:Y:S03]  /*6010*/  BSSY B1, `(.L_x_172) ;  /* 0x0000009000017945 */ /* 0x000fe60003800000 */
[----:B------:R-:W-:-:S04]  /*6020*/  FMUL R8, R3, R156 ;  /* 0x0000009c03087220 */ /* 0x000fc80000400000 */
[----:B------:R-:W-:Y:S01]  /*6030*/  FFMA R31, R31, R155, R8 ;  /* 0x0000009b1f1f7223 */ /* 0x000fe20000000008 */
[----:B------:R-:W-:-:S04]  /*6040*/  IADD3 R8, P4, P5, R167, R160, R93 ;  /* 0x000000a0a7087210 */ /* 0x000fc80007d9e05d */
[----:B------:R-:W-:Y:S02]  /*6050*/  F2FP.F16.F32.PACK_AB R31, RZ, R31 ;  /* 0x0000001fff1f723e */ /* 0x000fe400000000ff */
[----:B------:R-:W-:-:S05]  /*6060*/  IADD3.X R9, R169, R161, R95, P4, P5 ;  /* 0x000000a1a9097210 */ /* 0x000fca00027ea45f */
[----:B------:R0:W-:Y:S01]  /*6070*/  @P2 STG.E.U16 desc[UR36][R8.64+0x12], R31 ;  /* 0x0000121f08002986 */ /* 0x0001e2000c101524 */
[----:B------:R-:W-:Y:S05]  /*6080*/  @!P3 BRA `(.L_x_173) ;  /* 0x000000000004b947 */ /* 0x000fea0003800000 */
[----:B------:R0:W5:Y:S02]  /*6090*/  LDG.E.LTC128B.U16 R154, desc[UR36][R4.64+0x20] ;  /* 0x00002024049a7981 */ /* 0x000164000c1e1520 */
.L_x_173:
[----:B------:R-:W-:Y:S05]  /*60a0*/  BSYNC B1 ;  /* 0x0000000000017941 */ /* 0x000fea0003800000 */
.L_x_172:
[----:B-----5:R-:W-:Y:S01]  /*60b0*/  HADD2.F32 R3, -RZ, R154.H0_H0 ;  /* 0x2000009aff037230 */ /* 0x020fe20000004100 */
        /* <DEDUP_REMOVED lines=8> */
.L_x_175:
[----:B------:R-:W-:Y:S05]  /*6140*/  BSYNC B1 ;  /* 0x0000000000017941 */ /* 0x000fea0003800000 */
.L_x_174:
[----:B0----5:R-:W-:Y:S01]  /*6150*/  HADD2.F32 R3, -RZ, R154.H0_H0 ;  /* 0x2000009aff037230 */ /* 0x021fe20000004100 */
[----:B------:R-:W-:Y:S01]  /*6160*/  ISETP.GT.AND P3, PT, R0, 0x10, P1 ;  /* 0x000000100000780c */ /* 0x000fe20000f64270 */
[----:B------:R-:W-:Y:S03]  /*6170*/  BSSY B1, `(.L_x_176) ;  /* 0x0000007000017945 */ /* 0x000fe60003800000 */
[----:B--2---:R-:W-:-:S04]  /*6180*/  FMUL R12, R3, R156 ;  /* 0x0000009c030c7220 */ /* 0x004fc80000400000 */
[----:B------:R-:W-:-:S05]  /*6190*/  FFMA R12, R33, R155, R12 ;  /* 0x0000009b210c7223 */ /* 0x000fca000000000c */
[----:B------:R-:W-:-:S05]  /*61a0*/  F2FP.F16.F32.PACK_AB R12, RZ, R12 ;  /* 0x0000000cff0c723e */ /* 0x000fca00000000ff */
[----:B------:R0:W-:Y:S01]  /*61b0*/  @P2 STG.E.U16 desc[UR36][R6.64+0x22], R12 ;  /* 0x0000220c06002986 */ /* 0x0001e2000c101524 */
[----:B------:R-:W-:Y:S05]  /*61c0*/  @!P3 BRA `(.L_x_177) ;  /* 0x000000000004b947 */ /* 0x000fea0003800000 */
[----:B------:R2:W5:Y:S02]  /*61d0*/  LDG.E.LTC128B.U16 R154, desc[UR36][R10.64+0x20] ;  /* 0x000020240a9a7981 */ /* 0x000564000c1e1520 */
.L_x_177:
[----:B------:R-:W-:Y:S05]  /*61e0*/  BSYNC B1 ;  /* 0x0000000000017941 */ /* 0x000fea0003800000 */
.L_x_176:
        /* <DEDUP_REMOVED lines=9> */
.L_x_179:
[----:B------:R-:W-:Y:S05]  /*6280*/  BSYNC B1 ;  /* 0x0000000000017941 */ /* 0x000fea0003800000 */
.L_x_178:
[----:B0----5:R-:W-:Y:S01]  /*6290*/  HADD2.F32 R3, -RZ, R154.H0_H0 ;  /* 0x2000009aff037230 */ /* 0x021fe20000004100 */
        /* <DEDUP_REMOVED lines=8> */
.L_x_181:
[----:B------:R-:W-:Y:S05]  /*6320*/  BSYNC B1 ;  /* 0x0000000000017941 */ /* 0x000fea0003800000 */
.L_x_180:
        /* <DEDUP_REMOVED lines=9> */
.L_x_183:
[----:B------:R-:W-:Y:S05]  /*63c0*/  BSYNC B1 ;  /* 0x0000000000017941 */ /* 0x000fea0003800000 */
.L_x_182:
        /* <DEDUP_REMOVED lines=9> */
.L_x_185:
[----:B------:R-:W-:Y:S05]  /*6460*/  BSYNC B1 ;  /* 0x0000000000017941 */ /* 0x000fea0003800000 */
.L_x_184:
        /* <DEDUP_REMOVED lines=9> */
.L_x_187:
[----:B------:R-:W-:Y:S05]  /*6500*/  BSYNC B1 ;  /* 0x0000000000017941 */ /* 0x000fea0003800000 */
.L_x_186:
        /* <DEDUP_REMOVED lines=9> */
.L_x_189:
[----:B------:R-:W-:Y:S05]  /*65a0*/  BSYNC B1 ;  /* 0x0000000000017941 */ /* 0x000fea0003800000 */
.L_x_188:
        /* <DEDUP_REMOVED lines=9> */
.L_x_191:
[----:B------:R-:W-:Y:S05]  /*6640*/  BSYNC B1 ;  /* 0x0000000000017941 */ /* 0x000fea0003800000 */
.L_x_190:
        /* <DEDUP_REMOVED lines=9> */
.L_x_193:
[----:B------:R-:W-:Y:S05]  /*66e0*/  BSYNC B1 ;  /* 0x0000000000017941 */ /* 0x000fea0003800000 */
.L_x_192:
        /* <DEDUP_REMOVED lines=9> */
.L_x_195:
[----:B------:R-:W-:Y:S05]  /*6780*/  BSYNC B1 ;  /* 0x0000000000017941 */ /* 0x000fea0003800000 */
.L_x_194:
        /* <DEDUP_REMOVED lines=9> */
.L_x_197:
[----:B------:R-:W-:Y:S05]  /*6820*/  BSYNC B1 ;  /* 0x0000000000017941 */ /* 0x000fea0003800000 */
.L_x_196:
        /* <DEDUP_REMOVED lines=9> */
.L_x_199:
[----:B------:R-:W-:Y:S05]  /*68c0*/  BSYNC B1 ;  /* 0x0000000000017941 */ /* 0x000fea0003800000 */
.L_x_198:
        /* <DEDUP_REMOVED lines=9> */
.L_x_201:
[----:B------:R-:W-:Y:S05]  /*6960*/  BSYNC B1 ;  /* 0x0000000000017941 */ /* 0x000fea0003800000 */
.L_x_200:
        /* <DEDUP_REMOVED lines=9> */
.L_x_203:
[----:B------:R-:W-:Y:S05]  /*6a00*/  BSYNC B1 ;  /* 0x0000000000017941 */ /* 0x000fea0003800000 */
.L_x_202:
        /* <DEDUP_REMOVED lines=9> */
.L_x_205:
[----:B------:R-:W-:Y:S05]  /*6aa0*/  BSYNC B1 ;  /* 0x0000000000017941 */ /* 0x000fea0003800000 */
.L_x_204:
        /* <DEDUP_REMOVED lines=9> */
.L_x_207:
[----:B------:R-:W-:Y:S05]  /*6b40*/  BSYNC B1 ;  /* 0x0000000000017941 */ /* 0x000fea0003800000 */
.L_x_206:
        /* <DEDUP_REMOVED lines=9> */
.L_x_209:
[----:B------:R-:W-:Y:S05]  /*6be0*/  BSYNC B1 ;  /* 0x0000000000017941 */ /* 0x000fea0003800000 */
.L_x_208:
        /* <DEDUP_REMOVED lines=9> */
.L_x_211:
[----:B------:R-:W-:Y:S05]  /*6c80*/  BSYNC B1 ;  /* 0x0000000000017941 */ /* 0x000fea0003800000 */
.L_x_210:
        /* <DEDUP_REMOVED lines=9> */
.L_x_213:
[----:B------:R-:W-:Y:S05]  /*6d20*/  BSYNC B1 ;  /* 0x0000000000017941 */ /* 0x000fea0003800000 */
.L_x_212:
        /* <DEDUP_REMOVED lines=9> */
.L_x_215:
[----:B------:R-:W-:Y:S05]  /*6dc0*/  BSYNC B1 ;  /* 0x0000000000017941 */ /* 0x000fea0003800000 */
.L_x_214:
        /* <DEDUP_REMOVED lines=9> */
.L_x_217:
[----:B------:R-:W-:Y:S05]  /*6e60*/  BSYNC B1 ;  /* 0x0000000000017941 */ /* 0x000fea0003800000 */
.L_x_216:
        /* <DEDUP_REMOVED lines=9> */
.L_x_219:
[----:B------:R-:W-:Y:S05]  /*6f00*/  BSYNC B1 ;  /* 0x0000000000017941 */ /* 0x000fea0003800000 */
.L_x_218:
        /* <DEDUP_REMOVED lines=9> */
.L_x_221:
[----:B------:R-:W-:Y:S05]  /*6fa0*/  BSYNC B1 ;  /* 0x0000000000017941 */ /* 0x000fea0003800000 */
.L_x_220:
        /* <DEDUP_REMOVED lines=9> */
.L_x_223:
[----:B------:R-:W-:Y:S05]  /*7040*/  BSYNC B1 ;  /* 0x0000000000017941 */ /* 0x000fea0003800000 */
.L_x_222:
        /* <DEDUP_REMOVED lines=9> */
.L_x_225:
[----:B------:R-:W-:Y:S05]  /*70e0*/  BSYNC B1 ;  /* 0x0000000000017941 */ /* 0x000fea0003800000 */
.L_x_224:
        /* <DEDUP_REMOVED lines=9> */
.L_x_227:
[----:B------:R-:W-:Y:S05]  /*7180*/  BSYNC B1 ;  /* 0x0000000000017941 */ /* 0x000fea0003800000 */
.L_x_226:
        /* <DEDUP_REMOVED lines=9> */
.L_x_229:
[----:B------:R-:W-:Y:S05]  /*7220*/  BSYNC B1 ;  /* 0x0000000000017941 */ /* 0x000fea0003800000 */
.L_x_228:
        /* <DEDUP_REMOVED lines=9> */
.L_x_231:
[----:B------:R-:W-:Y:S05]  /*72c0*/  BSYNC B1 ;  /* 0x0000000000017941 */ /* 0x000fea0003800000 */
.L_x_230:
        /* <DEDUP_REMOVED lines=9> */
.L_x_233:
[----:B------:R-:W-:Y:S05]  /*7360*/  BSYNC B1 ;  /* 0x0000000000017941 */ /* 0x000fea0003800000 */
.L_x_232:
        /* <DEDUP_REMOVED lines=9> */
.L_x_235:
[----:B------:R-:W-:Y:S05]  /*7400*/  BSYNC B1 ;  /* 0x0000000000017941 */ /* 0x000fea0003800000 */
.L_x_234:
        /* <DEDUP_REMOVED lines=9> */
.L_x_237:
[----:B------:R-:W-:Y:S05]  /*74a0*/  BSYNC B1 ;  /* 0x0000000000017941 */ /* 0x000fea0003800000 */
.L_x_236:
        /* <DEDUP_REMOVED lines=9> */
.L_x_239:
[----:B------:R-:W-:Y:S05]  /*7540*/  BSYNC B1 ;  /* 0x0000000000017941 */ /* 0x000fea0003800000 */
.L_x_238:
        /* <DEDUP_REMOVED lines=9> */
.L_x_241:
[----:B------:R-:W-:Y:S05]  /*75e0*/  BSYNC B1 ;  /* 0x0000000000017941 */ /* 0x000fea0003800000 */
.L_x_240:
        /* <DEDUP_REMOVED lines=9> */
.L_x_243:
[----:B------:R-:W-:Y:S05]  /*7680*/  BSYNC B1 ;  /* 0x0000000000017941 */ /* 0x000fea0003800000 */
.L_x_242:
        /* <DEDUP_REMOVED lines=9> */
.L_x_245:
[----:B------:R-:W-:Y:S05]  /*7720*/  BSYNC B1 ;  /* 0x0000000000017941 */ /* 0x000fea0003800000 */
.L_x_244:
        /* <DEDUP_REMOVED lines=9> */
.L_x_247:
[----:B------:R-:W-:Y:S05]  /*77c0*/  BSYNC B1 ;  /* 0x0000000000017941 */ /* 0x000fea0003800000 */
.L_x_246:
        /* <DEDUP_REMOVED lines=9> */
.L_x_249:
[----:B------:R-:W-:Y:S05]  /*7860*/  BSYNC B1 ;  /* 0x0000000000017941 */ /* 0x000fea0003800000 */
.L_x_248:
        /* <DEDUP_REMOVED lines=9> */
.L_x_251:
[----:B------:R-:W-:Y:S05]  /*7900*/  BSYNC B1 ;  /* 0x0000000000017941 */ /* 0x000fea0003800000 */
.L_x_250:
        /* <DEDUP_REMOVED lines=9> */
.L_x_253:
[----:B------:R-:W-:Y:S05]  /*79a0*/  BSYNC B1 ;  /* 0x0000000000017941 */ /* 0x000fea0003800000 */
.L_x_252:
        /* <DEDUP_REMOVED lines=9> */
.L_x_255:
[----:B------:R-:W-:Y:S05]  /*7a40*/  BSYNC B1 ;  /* 0x0000000000017941 */ /* 0x000fea0003800000 */
.L_x_254:
        /* <DEDUP_REMOVED lines=9> */
.L_x_257:
[----:B------:R-:W-:Y:S05]  /*7ae0*/  BSYNC B1 ;  /* 0x0000000000017941 */ /* 0x000fea0003800000 */
.L_x_256:
        /* <DEDUP_REMOVED lines=9> */
.L_x_259:
[----:B------:R-:W-:Y:S05]  /*7b80*/  BSYNC B1 ;  /* 0x0000000000017941 */ /* 0x000fea0003800000 */
.L_x_258:
        /* <DEDUP_REMOVED lines=9> */
.L_x_261:
[----:B------:R-:W-:Y:S05]  /*7c20*/  BSYNC B1 ;  /* 0x0000000000017941 */ /* 0x000fea0003800000 */
.L_x_260:
        /* <DEDUP_REMOVED lines=9> */
.L_x_263:
[----:B------:R-:W-:Y:S05]  /*7cc0*/  BSYNC B1 ;  /* 0x0000000000017941 */ /* 0x000fea0003800000 */
.L_x_262:
        /* <DEDUP_REMOVED lines=9> */
.L_x_265:
[----:B------:R-:W-:Y:S05]  /*7d60*/  BSYNC B1 ;  /* 0x0000000000017941 */ /* 0x000fea0003800000 */
.L_x_264:
        /* <DEDUP_REMOVED lines=9> */
.L_x_267:
[----:B------:R-:W-:Y:S05]  /*7e00*/  BSYNC B1 ;  /* 0x0000000000017941 */ /* 0x000fea0003800000 */
.L_x_266:
        /* <DEDUP_REMOVED lines=9> */
.L_x_269:
[----:B------:R-:W-:Y:S05]  /*7ea0*/  BSYNC B1 ;  /* 0x0000000000017941 */ /* 0x000fea0003800000 */
.L_x_268:
        /* <DEDUP_REMOVED lines=9> */
.L_x_271:
[----:B------:R-:W-:Y:S05]  /*7f40*/  BSYNC B1 ;  /* 0x0000000000017941 */ /* 0x000fea0003800000 */
.L_x_270:
        /* <DEDUP_REMOVED lines=9> */
.L_x_273:
[----:B------:R-:W-:Y:S05]  /*7fe0*/  BSYNC B1 ;  /* 0x0000000000017941 */ /* 0x000fea0003800000 */
.L_x_272:
        /* <DEDUP_REMOVED lines=9> */
.L_x_275:
[----:B------:R-:W-:Y:S05]  /*8080*/  BSYNC B1 ;  /* 0x0000000000017941 */ /* 0x000fea0003800000 */
.L_x_274:
        /* <DEDUP_REMOVED lines=9> */
.L_x_277:
[----:B------:R-:W-:Y:S05]  /*8120*/  BSYNC B1 ;  /* 0x0000000000017941 */ /* 0x000fea0003800000 */
.L_x_276:
        /* <DEDUP_REMOVED lines=9> */
.L_x_279:
[----:B------:R-:W-:Y:S05]  /*81c0*/  BSYNC B1 ;  /* 0x0000000000017941 */ /* 0x000fea0003800000 */
.L_x_278:
[----:B0----5:R-:W-:Y:S01]  /*81d0*/  HADD2.F32 R3, -RZ, R154.H0_H0 ;  /* 0x2000009aff037230 */ /* 0x021fe20000004100 */
[----:B------:R-:W-:Y:S01]  /*81e0*/  ISETP.GT.AND P2, PT, R0, 0x78, P1 ;  /* 0x000000780000780c */ /* 0x000fe20000f44270 */
[----:B------:R-:W-:Y:S03]  /*81f0*/  BSSY B1, `(.L_x_280) ;  /* 0x0000007000017945 */ /* 0x000fe60003800000 */
[----:B-1----:R-:W-:-:S04]  /*8200*/  FMUL R4, R3, R156 ;  /* 0x0000009c03047220 */ /* 0x002fc80000400000 */
[----:B------:R-:W-:-:S05]  /*8210*/  FFMA R4, R85, R155, R4 ;  /* 0x0000009b55047223 */ /* 0x000fca0000000004 */
[----:B------:R-:W-:-:S05]  /*8220*/  F2FP.F16.F32.PACK_AB R4, RZ, R4 ;  /* 0x00000004ff04723e */ /* 0x000fca00000000ff */
[----:B------:R0:W-:Y:S01]  /*8230*/  @P0 STG.E.U16 desc[UR36][R6.64+0xf2], R4 ;  /* 0x0000f20406000986 */ /* 0x0001e2000c101524 */
[----:B------:R-:W-:Y:S05]  /*8240*/  @!P2 BRA `(.L_x_281) ;  /* 0x000000000004a947 */ /* 0x000fea0003800000 */
[----:B------:R1:W5:Y:S02]  /*8250*/  LDG.E.LTC128B.U16 R154, desc[UR36][R10.64+0xf0] ;  /* 0x0000f0240a9a7981 */ /* 0x000364000c1e1520 */
.L_x_281:
[----:B------:R-:W-:Y:S05]  /*8260*/  BSYNC B1 ;  /* 0x0000000000017941 */ /* 0x000fea0003800000 */
.L_x_280:
[----:B-----5:R-:W-:Y:S01]  /*8270*/  HADD2.F32 R3, -RZ, R154.H0_H0 ;  /* 0x2000009aff037230 */ /* 0x020fe20000004100 */
[----:B------:R-:W-:Y:S01]  /*8280*/  ISETP.GT.AND P1, PT, R0, 0x79, P1 ;  /* 0x000000790000780c */ /* 0x000fe20000f24270 */
[----:B0-----:R-:W-:Y:S01]  /*8290*/  @P2 IMAD.MOV.U32 R4, RZ, RZ, R8 ;  /* 0x000000ffff042224 */ /* 0x001fe200078e0008 */
[----:B------:R-:W-:Y:S01]  /*82a0*/  BSSY B1, `(.L_x_282) ;  /* 0x0000008000017945 */ /* 0x000fe20003800000 */
[----:B------:R-:W-:Y:S02]  /*82b0*/  @P2 IMAD.MOV.U32 R5, RZ, RZ, R9 ;  /* 0x000000ffff052224 */ /* 0x000fe400078e0009 */
[----:B------:R-:W-:-:S04]  /*82c0*/  FMUL R3, R3, R156 ;  /* 0x0000009c03037220 */ /* 0x000fc80000400000 */
[----:B------:R-:W-:-:S05]  /*82d0*/  FFMA R3, R86, R155, R3 ;  /* 0x0000009b56037223 */ /* 0x000fca0000000003 */
[----:B------:R-:W-:-:S05]  /*82e0*/  F2FP.F16.F32.PACK_AB R3, RZ, R3 ;  /* 0x00000003ff03723e */ /* 0x000fca00000000ff */
[----:B------:R0:W-:Y:S01]  /*82f0*/  @P2 STG.E.U16 desc[UR36][R4.64+0xf0], R3 ;  /* 0x0000f00304002986 */ /* 0x0001e2000c101524 */
[----:B------:R-:W-:Y:S05]  /*8300*/  @!P1 BRA `(.L_x_283) ;  /* 0x0000000000049947 */ /* 0x000fea0003800000 */
[----:B------:R0:W5:Y:S02]  /*8310*/  LDG.E.LTC128B.U16 R154, desc[UR36][R10.64+0xf2] ;  /* 0x0000f2240a9a7981 */ /* 0x000164000c1e1520 */
.L_x_283:
[----:B------:R-:W-:Y:S05]  /*8320*/  BSYNC B1 ;  /* 0x0000000000017941 */ /* 0x000fea0003800000 */
.L_x_282:
[----:B------:R-:W-:Y:S05]  /*8330*/  @!P1 BRA `(.L_x_284) ;  /* 0x00000024004c9947 */ /* 0x000fea0003800000 */
[----:B0----5:R-:W-:-:S05]  /*8340*/  HADD2.F32 R3, -RZ, R154.H0_H0 ;  /* 0x2000009aff037230 */ /* 0x021fca0000004100 */
[----:B------:R-:W-:-:S04]  /*8350*/  FMUL R0, R3, R156 ;  /* 0x0000009c03007220 */ /* 0x000fc80000400000 */
[----:B------:R-:W-:-:S05]  /*8360*/  FFMA R0, R87, R155, R0 ;  /* 0x0000009b57007223 */ /* 0x000fca0000000000 */
[----:B------:R-:W-:-:S05]  /*8370*/  F2FP.F16.F32.PACK_AB R0, RZ, R0 ;  /* 0x00000000ff00723e */ /* 0x000fca00000000ff */
[----:B------:R0:W-:Y:S01]  /*8380*/  STG.E.U16 desc[UR36][R8.64+0xf2], R0 ;  /* 0x0000f20008007986 */ /* 0x0001e2000c101524 */
[----:B------:R-:W-:Y:S05]  /*8390*/  BRA `(.L_x_284) ;  /* 0x0000002400347947 */ /* 0x000fea0003800000 */
.L_x_33:
[----:B------:R-:W-:Y:S01]  /*83a0*/  ULDC.64 UR4, c[0x0][0x5c0] ;  /* 0x0001700000047ab9 */ /* 0x000fe20000000a00 */
[-C--:B------:R-:W-:Y:S01]  /*83b0*/  FMUL R88, R88, R155.reuse ;  /* 0x0000009b58587220 */ /* 0x080fe20000400000 */
[----:B------:R-:W-:Y:S01]  /*83c0*/  LEA R6, P0, R168, UR4, 0x1 ;  /* 0x00000004a8067c11 */ /* 0x000fe2000f8008ff */
[----:B------:R-:W-:Y:S01]  /*83d0*/  IMAD.SHL.U32 R11, R4, 0x10, RZ ;  /* 0x00000010040b7824 */ /* 0x000fe200078e00ff */
[----:B------:R-:W-:Y:S01]  /*83e0*/  ISETP.GT.AND P2, PT, R0, 0x1, P3 ;  /* 0x000000010000780c */ /* 0x000fe20001f44270 */
[-C--:B------:R-:W-:Y:S01]  /*83f0*/  FMUL R89, R89, R155.reuse ;  /* 0x0000009b59597220 */ /* 0x080fe20000400000 */
[----:B------:R-:W-:Y:S01]  /*8400*/  LEA.HI.X R7, R168, UR5, R167, 0x1, P0 ;  /* 0x00000005a8077c11 */ /* 0x000fe200080f0ca7 */
[-C--:B------:R-:W-:Y:S01]  /*8410*/  FMUL R90, R90, R155.reuse ;  /* 0x0000009b5a5a7220 */ /* 0x080fe20000400000 */
[----:B------:R-:W-:Y:S01]  /*8420*/  ISETP.GT.AND P0, PT, R3, 0x8, PT ;  /* 0x000000080300780c */ /* 0x000fe20003f04270 */
[-C--:B------:R-:W-:Y:S01]  /*8430*/  FMUL R91, R91, R155.reuse ;  /* 0x0000009b5b5b7220 */ /* 0x080fe20000400000 */
[----:B------:R-:W-:Y:S01]  /*8440*/  F2FP.F16.F32.PACK_AB R88, RZ, R88 ;  /* 0x00000058ff58723e */ /* 0x000fe200000000ff */
[-C--:B------:R-:W-:Y:S01]  /*8450*/  FMUL R92, R92, R155.reuse ;  /* 0x0000009b5c5c7220 */ /* 0x080fe20000400000 */
[----:B------:R-:W-:Y:S01]  /*8460*/  ISETP.GT.AND P4, PT, R0, RZ, P0 ;  /* 0x000000ff0000720c */ /* 0x000fe20000784270 */
[-C--:B------:R-:W-:Y:S01]  /*8470*/  FMUL R93, R93, R155.reuse ;  /* 0x0000009b5d5d7220 */ /* 0x080fe20000400000 */
[----:B------:R-:W-:Y:S01]  /*8480*/  SHF.L.U64.HI R9, R4, 0x4, R5 ;  /* 0x0000000404097819 */ /* 0x000fe20000010205 */
[----:B------:R-:W-:Y:S01]  /*8490*/  @P1 STG.E.U16 desc[UR36][R6.64], R88 ;  /* 0x0000005806001986 */ /* 0x000fe2000c101524 */
[----:B------:R-:W-:Y:S01]  /*84a0*/  IADD3 R12, P5, R11, R6, RZ ;  /* 0x000000060b0c7210 */ /* 0x000fe20007fbe0ff */
[-C--:B------:R-:W-:Y:S01]  /*84b0*/  FMUL R94, R94, R155.reuse ;  /* 0x0000009b5e5e7220 */ /* 0x080fe20000400000 */
[----:B------:R-:W-:Y:S01]  /*84c0*/  ISETP.GT.AND P1, PT, R0, 0x1, P0 ;  /* 0x000000010000780c */ /* 0x000fe20000724270 */
[----:B------:R-:W-:Y:S01]  /*84d0*/  FMUL R95, R95, R155 ;  /* 0x0000009b5f5f7220 */ /* 0x000fe20000400000 */
[----:B------:R-:W-:Y:S01]  /*84e0*/  F2FP.F16.F32.PACK_AB R89, RZ, R89 ;  /* 0x00000059ff59723e */ /* 0x000fe200000000ff */
[----:B------:R-:W-:Y:S01]  /*84f0*/  IMAD.X R13, R9, 0x1, R7, P5 ;  /* 0x00000001090d7824 */ /* 0x000fe200028e0607 */
[----:B------:R-:W-:Y:S01]  /*8500*/  F2FP.F16.F32.PACK_AB R90, RZ, R90 ;  /* 0x0000005aff5a723e */ /* 0x000fe200000000ff */
[----:B------:R-:W-:Y:S01]  /*8510*/  FMUL R96, R96, R155 ;  /* 0x0000009b60607220 */ /* 0x000fe20000400000 */
[----:B------:R-:W-:Y:S01]  /*8520*/  F2FP.F16.F32.PACK_AB R91, RZ, R91 ;  /* 0x0000005bff5b723e */ /* 0x000fe200000000ff */
[----:B------:R-:W-:Y:S01]  /*8530*/  @P2 STG.E.U16 desc[UR36][R6.64+0x2], R89 ;  /* 0x0000025906002986 */ /* 0x000fe2000c101524 */
[C---:B------:R-:W-:Y:S01]  /*8540*/  ISETP.GT.AND P5, PT, R0.reuse, 0x9, P3 ;  /* 0x000000090000780c */ /* 0x040fe20001fa4270 */
[-C--:B------:R-:W-:Y:S01]  /*8550*/  FMUL R97, R97, R155.reuse ;  /* 0x0000009b61617220 */ /* 0x080fe20000400000 */
[C---:B------:R-:W-:Y:S01]  /*8560*/  ISETP.GT.AND P2, PT, R0.reuse, 0x8, P0 ;  /* 0x000000080000780c */ /* 0x040fe20000744270 */
[----:B------:R-:W-:Y:S01]  /*8570*/  @P4 STG.E.U16 desc[UR36][R12.64], R90 ;  /* 0x0000005a0c004986 */ /* 0x000fe2000c101524 */
[----:B------:R-:W-:Y:S01]  /*8580*/  ISETP.GT.AND P4, PT, R0, 0x8, P3 ;  /* 0x000000080000780c */ /* 0x000fe20001f84270 */
[-C--:B------:R-:W-:Y:S01]  /*8590*/  FMUL R98, R98, R155.reuse ;  /* 0x0000009b62627220 */ /* 0x080fe20000400000 */
[----:B------:R-:W-:Y:S01]  /*85a0*/  F2FP.F16.F32.PACK_AB R92, RZ, R92 ;  /* 0x0000005cff5c723e */ /* 0x000fe200000000ff */
[----:B------:R-:W-:Y:S01]  /*85b0*/  @P1 STG.E.U16 desc[UR36][R12.64+0x2], R91 ;  /* 0x0000025b0c001986 */ /* 0x000fe2000c101524 */
[----:B------:R-:W-:Y:S01]  /*85c0*/  ISETP.GT.AND P1, PT, R0, 0x9, P0 ;  /* 0x000000090000780c */ /* 0x000fe20000724270 */
[----:B------:R-:W-:Y:S01]  /*85d0*/  FMUL R99, R99, R155 ;  /* 0x0000009b63637220 */ /* 0x000fe20000400000 */
[----:B------:R-:W-:Y:S01]  /*85e0*/  F2FP.F16.F32.PACK_AB R93, RZ, R93 ;  /* 0x0000005dff5d723e */ /* 0x000fe200000000ff */
[-C--:B------:R-:W-:Y:S01]  /*85f0*/  FMUL R100, R100, R155.reuse ;  /* 0x0000009b64647220 */ /* 0x080fe20000400000 */
[----:B------:R-:W-:Y:S01]  /*8600*/  F2FP.F16.F32.PACK_AB R94, RZ, R94 ;  /* 0x0000005eff5e723e */ /* 0x000fe200000000ff */
[----:B------:R-:W-:Y:S01]  /*8610*/  FMUL R101, R101, R155 ;  /* 0x0000009b65657220 */ /* 0x000fe20000400000 */
[----:B------:R-:W-:Y:S01]  /*8620*/  F2FP.F16.F32.PACK_AB R95, RZ, R95 ;  /* 0x0000005fff5f723e */ /* 0x000fe200000000ff */
[-C--:B------:R-:W-:Y:S01]  /*8630*/  FMUL R102, R102, R155.reuse ;  /* 0x0000009b66667220 */ /* 0x080fe20000400000 */
[----:B------:R-:W-:Y:S01]  /*8640*/  F2FP.F16.F32.PACK_AB R96, RZ, R96 ;  /* 0x00000060ff60723e */ /* 0x000fe200000000ff */
[----:B------:R-:W-:Y:S01]  /*8650*/  @P4 STG.E.U16 desc[UR36][R6.64+0x10], R92 ;  /* 0x0000105c06004986 */ /* 0x000fe2000c101524 */
[C---:B------:R-:W-:Y:S01]  /*8660*/  ISETP.GT.AND P4, PT, R0.reuse, 0x10, P3 ;  /* 0x000000100000780c */ /* 0x040fe20001f84270 */
[----:B------:R-:W-:Y:S01]  /*8670*/  FMUL R103, R103, R155 ;  /* 0x0000009b67677220 */ /* 0x000fe20000400000 */
[----:B------:R-:W-:Y:S01]  /*8680*/  F2FP.F16.F32.PACK_AB R97, RZ, R97 ;  /* 0x00000061ff61723e */ /* 0x000fe200000000ff */
[----:B------:R-:W-:Y:S01]  /*8690*/  @P5 STG.E.U16 desc[UR36][R6.64+0x12], R93 ;  /* 0x0000125d06005986 */ /* 0x000fe2000c101524 */
[----:B------:R-:W-:Y:S01]  /*86a0*/  ISETP.GT.AND P5, PT, R0, 0x11, P0 ;  /* 0x000000110000780c */ /* 0x000fe200007a4270 */
        /* <DEDUP_REMOVED lines=74> */
[----:B------:R-:W-:Y:S01]  /*8b50*/  FMUL R125, R125, R155 ;  /* 0x0000009b7d7d7220 */ /* 0x000fe20000400000 */
[----:B------:R-:W-:Y:S01]  /*8b60*/  F2FP.F16.F32.PACK_AB R119, RZ, R119 ;  /* 0x00000077ff77723e */ /* 0x000fe200000000ff */
[-C--:B------:R-:W-:Y:S01]  /*8b70*/  FMUL R126, R126, R155.reuse ;  /* 0x0000009b7e7e7220 */ /* 0x080fe20000400000 */
[----:B------:R-:W-:Y:S01]  /*8b80*/  F2FP.F16.F32.PACK_AB R120, RZ, R120 ;  /* 0x00000078ff78723e */ /* 0x000fe200000000ff */
        /* <DEDUP_REMOVED lines=66> */
[----:B------:R-:W-:Y:S01]  /*8fb0*/  IMAD.SHL.U32 R23, R4, 0x100, RZ ;  /* 0x0000010004177824 */ /* 0x000fe200078e00ff */
[----:B------:R-:W-:Y:S01]  /*8fc0*/  F2FP.F16.F32.PACK_AB R140, RZ, R140 ;  /* 0x0000008cff8c723e */ /* 0x000fe200000000ff */
[----:B------:R-:W-:Y:S01]  /*8fd0*/  @P1 STG.E.U16 desc[UR36][R6.64+0x90], R124 ;  /* 0x0000907c06001986 */ /* 0x000fe2000c101524 */
[----:B------:R-:W-:Y:S01]  /*8fe0*/  ISETP.GT.AND P1, PT, R0, 0x50, P3 ;  /* 0x000000500000780c */ /* 0x000fe20001f24270 */
[----:B------:R-:W-:Y:S01]  /*8ff0*/  FMUL R146, R146, R155 ;  /* 0x0000009b92927220 */ /* 0x000fe20000400000 */
[----:B------:R-:W-:Y:S01]  /*9000*/  F2FP.F16.F32.PACK_AB R141, RZ, R141 ;  /* 0x0000008dff8d723e */ /* 0x000fe200000000ff */
[----:B------:R-:W-:Y:S01]  /*9010*/  @P2 STG.E.U16 desc[UR36][R6.64+0x92], R125 ;  /* 0x0000927d06002986 */ /* 0x000fe2000c101524 */
[C---:B------:R-:W-:Y:S01]  /*9020*/  ISETP.GT.AND P2, PT, R0.reuse, 0x51, P3 ;  /* 0x000000510000780c */ /* 0x040fe20001f44270 */
[-C--:B------:R-:W-:Y:S01]  /*9030*/  FMUL R147, R147, R155.reuse ;  /* 0x0000009b93937220 */ /* 0x080fe20000400000 */
        /* <DEDUP_REMOVED lines=11> */
[-C--:B------:R-:W-:Y:S01]  /*90f0*/  FMUL R150, R150, R155.reuse ;  /* 0x0000009b96967220 */ /* 0x080fe20000400000 */
[----:B------:R-:W-:Y:S01]  /*9100*/  SHF.L.U64.HI R21, R4, 0x8, R5 ;  /* 0x0000000804157819 */ /* 0x000fe20000010205 */
[----:B------:R-:W-:Y:S01]  /*9110*/  @P2 STG.E.U16 desc[UR36][R6.64+0xa2], R129 ;  /* 0x0000a28106002986 */ /* 0x000fe2000c101524 */
[C---:B------:R-:W-:Y:S01]  /*9120*/  ISETP.GT.AND P2, PT, R0.reuse, 0x59, P3 ;  /* 0x000000590000780c */ /* 0x040fe20001f44270 */
        /* <DEDUP_REMOVED lines=58> */
[----:B------:R-:W-:Y:S01]  /*94d0*/  @P2 STG.E.U16 desc[UR36][R12.64+0xd0], R142 ;  /* 0x0000d08e0c002986 */ /* 0x000fe2000c101524 */
[----:B------:R-:W-:Y:S01]  /*94e0*/  F2FP.F16.F32.PACK_AB R34, RZ, R34 ;  /* 0x00000022ff22723e */ /* 0x000fe200000000ff */
[----:B------:R-:W-:Y:S01]  /*94f0*/  FMUL R40, R40, R155 ;  /* 0x0000009b28287220 */ /* 0x000fe20000400000 */
[----:B------:R-:W-:Y:S01]  /*9500*/  F2FP.F16.F32.PACK_AB R35, RZ, R35 ;  /* 0x00000023ff23723e */ /* 0x000fe200000000ff */
        /* <DEDUP_REMOVED lines=8> */
[----:B------:R-:W-:Y:S01]  /*9590*/  @P1 IMAD.MOV.U32 R4, RZ, RZ, R6 ;  /* 0x000000ffff041224 */ /* 0x000fe200078e0006 */
[----:B------:R-:W-:Y:S01]  /*95a0*/  F2FP.F16.F32.PACK_AB R38, RZ, R38 ;  /* 0x00000026ff26723e */ /* 0x000fe200000000ff */
[----:B------:R-:W-:Y:S01]  /*95b0*/  @P1 IMAD.MOV.U32 R5, RZ, RZ, R7 ;  /* 0x000000ffff051224 */ /* 0x000fe200078e0007 */
[----:B------:R-:W-:Y:S01]  /*95c0*/  F2FP.F16.F32.PACK_AB R39, RZ, R39 ;  /* 0x00000027ff27723e */ /* 0x000fe200000000ff */
[-C--:B------:R-:W-:Y:S01]  /*95d0*/  FMUL R43, R43, R155.reuse ;  /* 0x0000009b2b2b7220 */ /* 0x080fe20000400000 */
[----:B------:R-:W-:Y:S01]  /*95e0*/  F2FP.F16.F32.PACK_AB R40, RZ, R40 ;  /* 0x00000028ff28723e */ /* 0x000fe200000000ff */
[-C--:B------:R-:W-:Y:S01]  /*95f0*/  FMUL R44, R44, R155.reuse ;  /* 0x0000009b2c2c7220 */ /* 0x080fe20000400000 */
[----:B------:R0:W-:Y:S01]  /*9600*/  @P1 STG.E.U16 desc[UR36][R4.64+0xe2], R145 ;  /* 0x0000e29104001986 */ /* 0x0001e2000c101524 */
[----:B------:R-:W-:Y:S01]  /*9610*/  IADD3 R14, P1, P2, R11, R6, R23 ;  /* 0x000000060b0e7210 */ /* 0x000fe20007a3e017 */
[----:B------:R-:W-:Y:S01]  /*9620*/  FMUL R45, R45, R155 ;  /* 0x0000009b2d2d7220 */ /* 0x000fe20000400000 */
[----:B------:R-:W-:Y:S01]  /*9630*/  F2FP.F16.F32.PACK_AB R41, RZ, R41 ;  /* 0x00000029ff29723e */ /* 0x000fe200000000ff */
[----:B------:R-:W-:Y:S01]  /*9640*/  FMUL R46, R46, R155 ;  /* 0x0000009b2e2e7220 */ /* 0x000fe20000400000 */
[----:B------:R-:W-:Y:S01]  /*9650*/  IADD3.X R15, R9, R7, R21, P1, P2 ;  /* 0x00000007090f7210 */ /* 0x000fe20000fe4415 */
[-C--:B------:R-:W-:Y:S01]  /*9660*/  FMUL R47, R47, R155.reuse ;  /* 0x0000009b2f2f7220 */ /* 0x080fe20000400000 */
[C---:B------:R-:W-:Y:S01]  /*9670*/  ISETP.GT.AND P1, PT, R3.reuse, 0x80, PT ;  /* 0x000000800300780c */ /* 0x040fe20003f24270 */
[-C--:B------:R-:W-:Y:S01]  /*9680*/  FMUL R48, R48, R155.reuse ;  /* 0x0000009b30307220 */ /* 0x080fe20000400000 */
[----:B------:R-:W-:Y:S01]  /*9690*/  ISETP.GT.AND P2, PT, R3, 0x88, PT ;  /* 0x000000880300780c */ /* 0x000fe20003f44270 */
[----:B------:R-:W-:Y:S01]  /*96a0*/  FMUL R49, R49, R155 ;  /* 0x0000009b31317220 */ /* 0x000fe20000400000 */
[----:B------:R-:W-:Y:S01]  /*96b0*/  F2FP.F16.F32.PACK_AB R42, RZ, R42 ;  /* 0x0000002aff2a723e */ /* 0x000fe200000000ff */
[----:B0-----:R-:W-:Y:S01]  /*96c0*/  @P5 IMAD.MOV.U32 R4, RZ, RZ, R12 ;  /* 0x000000ffff045224 */ /* 0x001fe200078e000c */
[----:B------:R-:W-:Y:S01]  /*96d0*/  F2FP.F16.F32.PACK_AB R43, RZ, R43 ;  /* 0x0000002bff2b723e */ /* 0x000fe200000000ff */
[----:B------:R-:W-:Y:S01]  /*96e0*/  @P5 IMAD.MOV.U32 R5, RZ, RZ, R13 ;  /* 0x000000ffff055224 */ /* 0x000fe200078e000d */
[----:B------:R-:W-:Y:S01]  /*96f0*/  F2FP.F16.F32.PACK_AB R44, RZ, R44 ;  /* 0x0000002cff2c723e */ /* 0x000fe200000000ff */
[----:B------:R-:W-:Y:S01]  /*9700*/  FMUL R50, R50, R155 ;  /* 0x0000009b32327220 */ /* 0x000fe20000400000 */
[----:B------:R-:W-:Y:S01]  /*9710*/  F2FP.F16.F32.PACK_AB R45, RZ, R45 ;  /* 0x0000002dff2d723e */ /* 0x000fe200000000ff */
[-C--:B------:R-:W-:Y:S01]  /*9720*/  FMUL R51, R51, R155.reuse ;  /* 0x0000009b33337220 */ /* 0x080fe20000400000 */
[----:B------:R0:W-:Y:S01]  /*9730*/  @P5 STG.E.U16 desc[UR36][R4.64+0xe0], R146 ;  /* 0x0000e09204005986 */ /* 0x0001e2000c101524 */
[----:B------:R-:W-:Y:S01]  /*9740*/  ISETP.GT.AND P5, PT, R0, 0x78, P3 ;  /* 0x000000780000780c */ /* 0x000fe20001fa4270 */
[-C--:B------:R-:W-:Y:S01]  /*9750*/  FMUL R52, R52, R155.reuse ;  /* 0x0000009b34347220 */ /* 0x080fe20000400000 */
[C---:B------:R-:W-:Y:S01]  /*9760*/  ISETP.GT.AND P3, PT, R0.reuse, 0x79, P3 ;  /* 0x000000790000780c */ /* 0x040fe20001f64270 */
[----:B------:R-:W-:Y:S01]  /*9770*/  @P4 STG.E.U16 desc[UR36][R12.64+0xe2], R147 ;  /* 0x0000e2930c004986 */ /* 0x000fe2000c101524 */
[C---:B------:R-:W-:Y:S01]  /*9780*/  ISETP.GT.AND P4, PT, R0.reuse, 0x78, P0 ;  /* 0x000000780000780c */ /* 0x040fe20000784270 */
[-C--:B------:R-:W-:Y:S01]  /*9790*/  FMUL R53, R53, R155.reuse ;  /* 0x0000009b35357220 */ /* 0x080fe20000400000 */
[----:B------:R-:W-:Y:S01]  /*97a0*/  ISETP.GT.AND P0, PT, R0, 0x79, P0 ;  /* 0x000000790000780c */ /* 0x000fe20000704270 */
[-C--:B------:R-:W-:Y:S01]  /*97b0*/  FMUL R54, R54, R155.reuse ;  /* 0x0000009b36367220 */ /* 0x080fe20000400000 */
[----:B------:R-:W-:Y:S01]  /*97c0*/  F2FP.F16.F32.PACK_AB R46, RZ, R46 ;  /* 0x0000002eff2e723e */ /* 0x000fe200000000ff */
[----:B------:R-:W-:Y:S01]  /*97d0*/  FMUL R55, R55, R155 ;  /* 0x0000009b37377220 */ /* 0x000fe20000400000 */
[----:B------:R-:W-:Y:S01]  /*97e0*/  F2FP.F16.F32.PACK_AB R47, RZ, R47 ;  /* 0x0000002fff2f723e */ /* 0x000fe200000000ff */
[-C--:B------:R-:W-:Y:S01]  /*97f0*/  FMUL R56, R56, R155.reuse ;  /* 0x0000009b38387220 */ /* 0x080fe20000400000 */
[----:B------:R-:W-:Y:S01]  /*9800*/  F2FP.F16.F32.PACK_AB R48, RZ, R48 ;  /* 0x00000030ff30723e */ /* 0x000fe200000000ff */
[----:B------:R-:W-:Y:S01]  /*9810*/  @P5 STG.E.U16 desc[UR36][R6.64+0xf0], R148 ;  /* 0x0000f09406005986 */ /* 0x000fe2000c101524 */
[----:B0-----:R-:W-:Y:S01]  /*9820*/  IADD3 R4, P5, R23, R6, RZ ;  /* 0x0000000617047210 */ /* 0x001fe20007fbe0ff */
[----:B------:R-:W-:Y:S01]  /*9830*/  FMUL R57, R57, R155 ;  /* 0x0000009b39397220 */ /* 0x000fe20000400000 */
[----:B------:R-:W-:Y:S01]  /*9840*/  F2FP.F16.F32.PACK_AB R49, RZ, R49 ;  /* 0x00000031ff31723e */ /* 0x000fe200000000ff */
[----:B------:R0:W-:Y:S01]  /*9850*/  @P3 STG.E.U16 desc[UR36][R6.64+0xf2], R149 ;  /* 0x0000f29506003986 */ /* 0x0001e2000c101524 */
[----:B------:R-:W-:Y:S01]  /*9860*/  ISETP.GT.AND P3, PT, R0, RZ, P1 ;  /* 0x000000ff0000720c */ /* 0x000fe20000f64270 */
[----:B------:R-:W-:Y:S01]  /*9870*/  FMUL R58, R58, R155 ;  /* 0x0000009b3a3a7220 */ /* 0x000fe20000400000 */
[----:B------:R-:W-:Y:S01]  /*9880*/  IADD3.X R5, R21, R7, RZ, P5, !PT ;  /* 0x0000000715057210 */ /* 0x000fe20002ffe4ff */
[----:B------:R-:W-:Y:S01]  /*9890*/  @P4 STG.E.U16 desc[UR36][R12.64+0xf0], R150 ;  /* 0x0000f0960c004986 */ /* 0x000fe2000c101524 */
[C---:B------:R-:W-:Y:S01]  /*98a0*/  ISETP.GT.AND P4, PT, R0.reuse, 0x1, P1 ;  /* 0x000000010000780c */ /* 0x040fe20000f84270 */
[-C--:B------:R-:W-:Y:S01]  /*98b0*/  FMUL R59, R59, R155.reuse ;  /* 0x0000009b3b3b7220 */ /* 0x080fe20000400000 */
[C---:B------:R-:W-:Y:S01]  /*98c0*/  ISETP.GT.AND P5, PT, R0.reuse, RZ, P2 ;  /* 0x000000ff0000720c */ /* 0x040fe200017a4270 */
[----:B------:R-:W-:Y:S01]  /*98d0*/  @P0 STG.E.U16 desc[UR36][R12.64+0xf2], R151 ;  /* 0x0000f2970c000986 */ /* 0x000fe2000c101524 */
[----:B------:R-:W-:Y:S01]  /*98e0*/  ISETP.GT.AND P0, PT, R0, 0x1, P2 ;  /* 0x000000010000780c */ /* 0x000fe20001704270 */
[-C--:B------:R-:W-:Y:S01]  /*98f0*/  FMUL R60, R60, R155.reuse ;  /* 0x0000009b3c3c7220 */ /* 0x080fe20000400000 */
[----:B------:R-:W-:Y:S01]  /*9900*/  F2FP.F16.F32.PACK_AB R50, RZ, R50 ;  /* 0x00000032ff32723e */ /* 0x000fe200000000ff */
[----:B------:R-:W-:Y:S01]  /*9910*/  FMUL R61, R61, R155 ;  /* 0x0000009b3d3d7220 */ /* 0x000fe20000400000 */
[----:B------:R-:W-:Y:S01]  /*9920*/  F2FP.F16.F32.PACK_AB R51, RZ, R51 ;  /* 0x00000033ff33723e */ /* 0x000fe200000000ff */
[----:B------:R-:W-:Y:S01]  /*9930*/  @P3 STG.E.U16 desc[UR36][R4.64], R24 ;  /* 0x0000001804003986 */ /* 0x000fe2000c101524 */
[C---:B0-----:R-:W-:Y:S01]  /*9940*/  IADD3 R6, P3, R11.reuse, R4, RZ ;  /* 0x000000040b067210 */ /* 0x041fe20007f7e0ff */
[-C--:B------:R-:W-:Y:S01]  /*9950*/  FMUL R62, R62, R155.reuse ;  /* 0x0000009b3e3e7220 */ /* 0x080fe20000400000 */
[----:B------:R-:W-:Y:S01]  /*9960*/  F2FP.F16.F32.PACK_AB R52, RZ, R52 ;  /* 0x00000034ff34723e */ /* 0x000fe200000000ff */
[----:B------:R-:W-:Y:S01]  /*9970*/  @P4 STG.E.U16 desc[UR36][R4.64+0x2], R25 ;  /* 0x0000021904004986 */ /* 0x000fe2000c101524 */
[----:B------:R-:W-:Y:S01]  /*9980*/  IADD3 R10, P4, R11, R4, RZ ;  /* 0x000000040b0a7210 */ /* 0x000fe20007f9e0ff */
[--C-:B------:R-:W-:Y:S01]  /*9990*/  IMAD.X R7, R9, 0x1, R5.reuse, P3 ;  /* 0x0000000109077824 */ /* 0x100fe200018e0605 */
[C---:B------:R-:W-:Y:S01]  /*99a0*/  ISETP.GT.AND P3, PT, R0.reuse, 0x9, P2 ;  /* 0x000000090000780c */ /* 0x040fe20001764270 */
[----:B------:R-:W-:Y:S01]  /*99b0*/  FMUL R63, R63, R155 ;  /* 0x0000009b3f3f7220 */ /* 0x000fe20000400000 */
[----:B------:R-:W-:Y:S01]  /*99c0*/  F2FP.F16.F32.PACK_AB R53, RZ, R53 ;  /* 0x00000035ff35723e */ /* 0x000fe200000000ff */
[----:B------:R-:W-:Y:S01]  /*99d0*/  IMAD.X R11, R9, 0x1, R5, P4 ;  /* 0x00000001090b7824 */ /* 0x000fe200020e0605 */
[----:B------:R-:W-:Y:S01]  /*99e0*/  ISETP.GT.AND P4, PT, R0, 0x8, P1 ;  /* 0x000000080000780c */ /* 0x000fe20000f84270 */
[-C--:B------:R-:W-:Y:S01]  /*99f0*/  FMUL R64, R64, R155.reuse ;  /* 0x0000009b40407220 */ /* 0x080fe20000400000 */
[----:B------:R-:W-:Y:S01]  /*9a00*/  F2FP.F16.F32.PACK_AB R54, RZ, R54 ;  /* 0x00000036ff36723e */ /* 0x000fe200000000ff */
[-C--:B------:R-:W-:Y:S01]  /*9a10*/  FMUL R65, R65, R155.reuse ;  /* 0x0000009b41417220 */ /* 0x080fe20000400000 */
        /* <DEDUP_REMOVED lines=13> */
[-C--:B------:R-:W-:Y:S01]  /*9af0*/  FMUL R70, R70, R155.reuse ;  /* 0x0000009b46467220 */ /* 0x080fe20000400000 */
[----:B------:R-:W-:Y:S01]  /*9b00*/  @P5 STG.E.U16 desc[UR36][R4.64+0x12], R29 ;  /* 0x0000121d04005986 */ /* 0x000fe2000c101524 */
[C---:B------:R-:W-:Y:S01]  /*9b10*/  ISETP.GT.AND P5, PT, R0.reuse, 0x11, P1 ;  /* 0x000000110000780c */ /* 0x040fe20000fa4270 */
[-C--:B------:R-:W-:Y:S01]  /*9b20*/  FMUL R71, R71, R155.reuse ;  /* 0x0000009b47477220 */ /* 0x080fe20000400000 */
[----:B------:R-:W-:Y:S01]  /*9b30*/  F2FP.F16.F32.PACK_AB R58, RZ, R58 ;  /* 0x0000003aff3a723e */ /* 0x000fe200000000ff */
[----:B------:R0:W-:Y:S01]  /*9b40*/  @P0 STG.E.U16 desc[UR36][R6.64+0x10], R30 ;  /* 0x0000101e06000986 */ /* 0x0001e2000c101524 */
        /* <DEDUP_REMOVED lines=13> */
[--C-:B0-----:R-:W-:Y:S01]  /*9c20*/  @P0 IMAD.MOV.U32 R6, RZ, RZ, R14.reuse ;  /* 0x000000ffff060224 */ /* 0x101fe200078e000e */
[----:B------:R-:W-:Y:S01]  /*9c30*/  F2FP.F16.F32.PACK_AB R62, RZ, R62 ;  /* 0x0000003eff3e723e */ /* 0x000fe200000000ff */
[--C-:B------:R-:W-:Y:S01]  /*9c40*/  @P0 IMAD.MOV.U32 R7, RZ, RZ, R15.reuse ;  /* 0x000000ffff070224 */ /* 0x100fe200078e000f */
[----:B------:R-:W-:Y:S01]  /*9c50*/  F2FP.F16.F32.PACK_AB R63, RZ, R63 ;  /* 0x0000003fff3f723e */ /* 0x000fe200000000ff */
[-C--:B------:R-:W-:Y:S01]  /*9c60*/  FMUL R75, R75, R155.reuse ;  /* 0x0000009b4b4b7220 */ /* 0x080fe20000400000 */
[----:B------:R-:W-:Y:S01]  /*9c70*/  F2FP.F16.F32.PACK_AB R64, RZ, R64 ;  /* 0x00000040ff40723e */ /* 0x000fe200000000ff */
[-C--:B------:R-:W-:Y:S01]  /*9c80*/  FMUL R76, R76, R155.reuse ;  /* 0x0000009b4c4c7220 */ /* 0x080fe20000400000 */
[----:B------:R0:W-:Y:S01]  /*9c90*/  @P0 STG.E.U16 desc[UR36][R6.64+0x20], R34 ;  /* 0x0000202206000986 */ /* 0x0001e2000c101524 */
        /* <DEDUP_REMOVED lines=30> */
[----:B0-----:R-:W-:Y:S01]  /*9e80*/  @P0 IMAD.MOV.U32 R6, RZ, RZ, R14 ;  /* 0x000000ffff060224 */ /* 0x001fe200078e000e */
[----:B------:R-:W-:Y:S01]  /*9e90*/  F2FP.F16.F32.PACK_AB R76, RZ, R76 ;  /* 0x0000004cff4c723e */ /* 0x000fe200000000ff */
[----:B------:R-:W-:Y:S01]  /*9ea0*/  @P0 IMAD.MOV.U32 R7, RZ, RZ, R15 ;  /* 0x000000ffff070224 */ /* 0x000fe200078e000f */
[----:B------:R-:W-:Y:S01]  /*9eb0*/  F2FP.F16.F32.PACK_AB R77, RZ, R77 ;  /* 0x0000004dff4d723e */ /* 0x000fe200000000ff */
[----:B------:R-:W-:Y:S01]  /*9ec0*/  FMUL R87, R87, R155 ;  /* 0x0000009b57577220 */ /* 0x000fe20000400000 */
[----:B------:R-:W-:-:S02]  /*9ed0*/  F2FP.F16.F32.PACK_AB R78, RZ, R78 ;  /* 0x0000004eff4e723e */ /* 0x000fc400000000ff */
[----:B------:R0:W-:Y:S01]  /*9ee0*/  @P0 STG.E.U16 desc[UR36][R6.64+0x30], R38 ;  /* 0x0000302606000986 */ /* 0x0001e2000c101524 */
[----:B------:R-:W-:Y:S02]  /*9ef0*/  ISETP.GT.AND P0, PT, R0, 0x20, P2 ;  /* 0x000000200000780c */ /* 0x000fe40001704270 */
[----:B------:R-:W-:Y:S02]  /*9f00*/  F2FP.F16.F32.PACK_AB R79, RZ, R79 ;  /* 0x0000004fff4f723e */ /* 0x000fe400000000ff */
[----:B------:R-:W-:Y:S02]  /*9f10*/  F2FP.F16.F32.PACK_AB R80, RZ, R80 ;  /* 0x00000050ff50723e */ /* 0x000fe400000000ff */
[----:B------:R-:W-:Y:S02]  /*9f20*/  F2FP.F16.F32.PACK_AB R81, RZ, R81 ;  /* 0x00000051ff51723e */ /* 0x000fe400000000ff */
[----:B------:R-:W-:Y:S02]  /*9f30*/  F2FP.F16.F32.PACK_AB R82, RZ, R82 ;  /* 0x00000052ff52723e */ /* 0x000fe400000000ff */
[----:B------:R-:W-:Y:S01]  /*9f40*/  F2FP.F16.F32.PACK_AB R83, RZ, R83 ;  /* 0x00000053ff53723e */ /* 0x000fe200000000ff */
[----:B0-----:R-:W-:Y:S01]  /*9f50*/  @P3 IMAD.MOV.U32 R6, RZ, RZ, R14 ;  /* 0x000000ffff063224 */ /* 0x001fe200078e000e */
[----:B------:R-:W-:-:S02]  /*9f60*/  @P3 MOV R7, R15 ;  /* 0x0000000f00073202 */ /* 0x000fc40000000f00 */
[----:B------:R-:W-:Y:S02]  /*9f70*/  F2FP.F16.F32.PACK_AB R84, RZ, R84 ;  /* 0x00000054ff54723e */ /* 0x000fe400000000ff */
[----:B------:R-:W-:Y:S01]  /*9f80*/  F2FP.F16.F32.PACK_AB R85, RZ, R85 ;  /* 0x00000055ff55723e */ /* 0x000fe200000000ff */
[----:B------:R0:W-:Y:S01]  /*9f90*/  @P3 STG.E.U16 desc[UR36][R6.64+0x32], R39 ;  /* 0x0000322706003986 */ /* 0x0001e2000c101524 */
[C---:B------:R-:W-:Y:S02]  /*9fa0*/  ISETP.GT.AND P3, PT, R0.reuse, 0x21, P2 ;  /* 0x000000210000780c */ /* 0x040fe40001764270 */
[----:B------:R-:W-:Y:S01]  /*9fb0*/  F2FP.F16.F32.PACK_AB R86, RZ, R86 ;  /* 0x00000056ff56723e */ /* 0x000fe200000000ff */
[----:B------:R-:W-:Y:S01]  /*9fc0*/  @P4 STG.E.U16 desc[UR36][R4.64+0x40], R40 ;  /* 0x0000402804004986 */ /* 0x000fe2000c101524 */
[C---:B------:R-:W-:Y:S02]  /*9fd0*/  ISETP.GT.AND P4, PT, R0.reuse, 0x28, P1 ;  /* 0x000000280000780c */ /* 0x040fe40000f84270 */
[----:B------:R-:W-:Y:S01]  /*9fe0*/  F2FP.F16.F32.PACK_AB R87, RZ, R87 ;  /* 0x00000057ff57723e */ /* 0x000fe200000000ff */
[----:B------:R-:W-:Y:S01]  /*9ff0*/  @P5 STG.E.U16 desc[UR36][R4.64+0x42], R41 ;  /* 0x0000422904005986 */ /* 0x000fe2000c101524 */
[----:B------:R-:W-:Y:S01]  /*a000*/  ISETP.GT.AND P5, PT, R0, 0x29, P1 ;  /* 0x000000290000780c */ /* 0x000fe20000fa4270 */
[----:B0-----:R-:W-:-:S02]  /*a010*/  @P0 IMAD.MOV.U32 R6, RZ, RZ, R14 ;  /* 0x000000ffff060224 */ /* 0x001fc400078e000e */
[----:B------:R-:W-:-:S05]  /*a020*/  @P0 IMAD.MOV.U32 R7, RZ, RZ, R15 ;  /* 0x000000ffff070224 */ /* 0x000fca00078e000f */
[----:B------:R0:W-:Y:S01]  /*a030*/  @P0 STG.E.U16 desc[UR36][R6.64+0x40], R42 ;  /* 0x0000402a06000986 */ /* 0x0001e2000c101524 */
[----:B------:R-:W-:Y:S01]  /*a040*/  ISETP.GT.AND P0, PT, R0, 0x28, P2 ;  /* 0x000000280000780c */ /* 0x000fe20001704270 */
[----:B0-----:R-:W-:Y:S02]  /*a050*/  @P3 IMAD.MOV.U32 R6, RZ, RZ, R14 ;  /* 0x000000ffff063224 */ /* 0x001fe400078e000e */
[----:B------:R-:W-:-:S05]  /*a060*/  @P3 IMAD.MOV.U32 R7, RZ, RZ, R15 ;  /* 0x000000ffff073224 */ /* 0x000fca00078e000f */
[----:B------:R0:W-:Y:S01]  /*a070*/  @P3 STG.E.U16 desc[UR36][R6.64+0x42], R43 ;  /* 0x0000422b06003986 */ /* 0x0001e2000c101524 */
[----:B------:R-:W-:-:S03]  /*a080*/  ISETP.GT.AND P3, PT, R0, 0x29, P2 ;  /* 0x000000290000780c */ /* 0x000fc60001764270 */
[----:B------:R-:W-:Y:S01]  /*a090*/  @P4 STG.E.U16 desc[UR36][R4.64+0x50], R44 ;  /* 0x0000502c04004986 */ /* 0x000fe2000c101524 */
[----:B------:R-:W-:-:S03]  /*a0a0*/  ISETP.GT.AND P4, PT, R0, 0x30, P1 ;  /* 0x000000300000780c */ /* 0x000fc60000f84270 */
[----:B------:R-:W-:Y:S01]  /*a0b0*/  @P5 STG.E.U16 desc[UR36][R4.64+0x52], R45 ;  /* 0x0000522d04005986 */ /* 0x000fe2000c101524 */
[----:B------:R-:W-:Y:S01]  /*a0c0*/  ISETP.GT.AND P5, PT, R0, 0x31, P1 ;  /* 0x000000310000780c */ /* 0x000fe20000fa4270 */
[----:B0-----:R-:W-:Y:S02]  /*a0d0*/  @P0 IMAD.MOV.U32 R6, RZ, RZ, R14 ;  /* 0x000000ffff060224 */ /* 0x001fe400078e000e */
        /* <DEDUP_REMOVED lines=11> */
[----:B0-----:R-:W-:Y:S01]  /*a190*/  @P0 IMAD.MOV.U32 R6, RZ, RZ, R14 ;  /* 0x000000ffff060224 */ /* 0x001fe200078e000e */
[----:B------:R-:W-:-:S05]  /*a1a0*/  @P0 MOV R7, R15 ;  /* 0x0000000f00070202 */ /* 0x000fca0000000f00 */
        /* <DEDUP_REMOVED lines=26> */
[----:B0-----:R-:W-:Y:S01]  /*a350*/  @P3 IMAD.MOV.U32 R6, RZ, RZ, R14 ;  /* 0x000000ffff063224 */ /* 0x001fe200078e000e */
[----:B------:R-:W-:-:S05]  /*a360*/  @P3 MOV R7, R15 ;  /* 0x0000000f00073202 */ /* 0x000fca0000000f00 */
        /* <DEDUP_REMOVED lines=57> */
[----:B------:R-:W-:Y:S02]  /*a700*/  ISETP.GT.AND P0, PT, R0, 0x70, P2 ;  /* 0x000000700000780c */ /* 0x000fe40001704270 */
[----:B0-----:R-:W-:Y:S01]  /*a710*/  @P3 MOV R6, R14 ;  /* 0x0000000e00063202 */ /* 0x001fe20000000f00 */
[----:B------:R-:W-:-:S05]  /*a720*/  @P3 IMAD.MOV.U32 R7, RZ, RZ, R15 ;  /* 0x000000ffff073224 */ /* 0x000fca00078e000f */
[----:B------:R0:W-:Y:S01]  /*a730*/  @P3 STG.E.U16 desc[UR36][R6.64+0xd2], R79 ;  /* 0x0000d24f06003986 */ /* 0x0001e2000c101524 */
[C---:B------:R-:W-:Y:S02]  /*a740*/  ISETP.GT.AND P3, PT, R0.reuse, 0x78, P1 ;  /* 0x000000780000780c */ /* 0x040fe40000f64270 */
[C---:B------:R-:W-:Y:S01]  /*a750*/  ISETP.GT.AND P1, PT, R0.reuse, 0x79, P1 ;  /* 0x000000790000780c */ /* 0x040fe20000f24270 */
[----:B------:R-:W-:Y:S01]  /*a760*/  @P4 STG.E.U16 desc[UR36][R4.64+0xe0], R80 ;  /* 0x0000e05004004986 */ /* 0x000fe2000c101524 */
[----:B------:R-:W-:-:S03]  /*a770*/  ISETP.GT.AND P4, PT, R0, 0x71, P2 ;  /* 0x000000710000780c */ /* 0x000fc60001784270 */
[----:B------:R-:W-:Y:S01]  /*a780*/  @P5 STG.E.U16 desc[UR36][R4.64+0xe2], R81 ;  /* 0x0000e25104005986 */ /* 0x000fe2000c101524 */
[C---:B------:R-:W-:Y:S02]  /*a790*/  ISETP.GT.AND P5, PT, R0.reuse, 0x78, P2 ;  /* 0x000000780000780c */ /* 0x040fe400017a4270 */
[----:B------:R-:W-:Y:S01]  /*a7a0*/  ISETP.GT.AND P2, PT, R0, 0x79, P2 ;  /* 0x000000790000780c */ /* 0x000fe20001744270 */
[----:B0-----:R-:W-:Y:S02]  /*a7b0*/  @P0 IMAD.MOV.U32 R6, RZ, RZ, R14 ;  /* 0x000000ffff060224 */ /* 0x001fe400078e000e */
[----:B------:R-:W-:-:S05]  /*a7c0*/  @P0 IMAD.MOV.U32 R7, RZ, RZ, R15 ;  /* 0x000000ffff070224 */ /* 0x000fca00078e000f */
[----:B------:R0:W-:Y:S02]  /*a7d0*/  @P0 STG.E.U16 desc[UR36][R6.64+0xe0], R82 ;  /* 0x0000e05206000986 */ /* 0x0001e4000c101524 */
[----:B0-----:R-:W-:Y:S02]  /*a7e0*/  @P4 IMAD.MOV.U32 R6, RZ, RZ, R14 ;  /* 0x000000ffff064224 */ /* 0x001fe400078e000e */
[----:B------:R-:W-:-:S05]  /*a7f0*/  @P4 IMAD.MOV.U32 R7, RZ, RZ, R15 ;  /* 0x000000ffff074224 */ /* 0x000fca00078e000f */
[----:B------:R-:W-:Y:S04]  /*a800*/  @P4 STG.E.U16 desc[UR36][R6.64+0xe2], R83 ;  /* 0x0000e25306004986 */ /* 0x000fe8000c101524 */
[----:B------:R-:W-:Y:S04]  /*a810*/  @P3 STG.E.U16 desc[UR36][R4.64+0xf0], R84 ;  /* 0x0000f05404003986 */ /* 0x000fe8000c101524 */
[----:B------:R0:W-:Y:S02]  /*a820*/  @P1 STG.E.U16 desc[UR36][R4.64+0xf2], R85 ;  /* 0x0000f25504001986 */ /* 0x0001e4000c101524 */
[----:B0-----:R-:W-:-:S02]  /*a830*/  @P5 IMAD.MOV.U32 R4, RZ, RZ, R14 ;  /* 0x000000ffff045224 */ /* 0x001fc400078e000e */
[----:B------:R-:W-:-:S05]  /*a840*/  @P5 IMAD.MOV.U32 R5, RZ, RZ, R15 ;  /* 0x000000ffff055224 */ /* 0x000fca00078e000f */
[----:B------:R0:W-:Y:S04]  /*a850*/  @P5 STG.E.U16 desc[UR36][R4.64+0xf0], R86 ;  /* 0x0000f05604005986 */ /* 0x0001e8000c101524 */
[----:B------:R0:W-:Y:S02]  /*a860*/  @P2 STG.E.U16 desc[UR36][R14.64+0xf2], R87 ;  /* 0x0000f2570e002986 */ /* 0x0001e4000c101524 */
.L_x_284:
[----:B------:R-:W-:Y:S05]  /*a870*/  BSYNC B0 ;  /* 0x0000000000007941 */ /* 0x000fea0003800000 */
.L_x_32:
[----:B------:R-:W-:Y:S01]  /*a880*/  ULDC UR4, c[0x0][0xc] ;  /* 0x0000030000047ab9 */ /* 0x000fe20000000800 */
[----:B------:R-:W-:Y:S01]  /*a890*/  ULDC UR5, c[0x0][0x10] ;  /* 0x0000040000057ab9 */ /* 0x000fe20000000800 */
[----:B0-----:R-:W0:Y:S01]  /*a8a0*/  LDC R3, c[0x0][0x14] ;  /* 0x00000500ff037b82 */ /* 0x001e220000000800 */
[----:B------:R-:W-:Y:S01]  /*a8b0*/  UIMAD.WIDE.U32 UR4, UR4, UR5, URZ ;  /* 0x00000005040472a5 */ /* 0x000fe2000f8e003f */
[----:B------:R-:W-:Y:S01]  /*a8c0*/  PRMT R0, RZ, 0x7610, R0 ;  /* 0x00007610ff007816 */ /* 0x000fe20000000000 */
[----:B------:R-:W-:Y:S01]  /*a8d0*/  IMAD.MOV.U32 R23, RZ, RZ, -0x1 ;  /* 0xffffffffff177424 */ /* 0x000fe200078e00ff */
[----:B-----5:R-:W-:-:S03]  /*a8e0*/  MOV R154, 0xffffffff ;  /* 0xffffffff009a7802 */ /* 0x020fc60000000f00 */
[----:B0-----:R-:W-:-:S04]  /*a8f0*/  IMAD.WIDE.U32 R16, R3, UR4, R16 ;  /* 0x0000000403107c25 */ /* 0x001fc8000f8e0010 */
[----:B------:R-:W-:Y:S01]  /*a900*/  IMAD R3, R3, UR5, RZ ;  /* 0x0000000503037c24 */ /* 0x000fe2000f8e02ff */
[----:B------:R-:W-:Y:S02]  /*a910*/  ULDC.64 UR4, c[0x0][0x650] ;  /* 0x0001940000047ab9 */ /* 0x000fe40000000a00 */
[----:B------:R-:W-:Y:S01]  /*a920*/  ISETP.GE.U32.AND P0, PT, R16, UR4, PT ;  /* 0x0000000410007c0c */ /* 0x000fe2000bf06070 */
[----:B------:R-:W-:-:S05]  /*a930*/  IMAD.IADD R17, R17, 0x1, R3 ;  /* 0x0000000111117824 */ /* 0x000fca00078e0203 */
[----:B------:R-:W-:-:S13]  /*a940*/  ISETP.GE.U32.AND.EX P0, PT, R17, UR5, PT, P0 ;  /* 0x0000000511007c0c */ /* 0x000fda000bf06100 */
[----:B------:R-:W-:Y:S05]  /*a950*/  @P0 BRA `(.L_x_285) ;  /* 0x0000000400640947 */ /* 0x000fea0003800000 */
[----:B------:R-:W0:Y:S01]  /*a960*/  S2R R12, SR_CTAID.X ;  /* 0x00000000000c7919 */ /* 0x000e220000002500 */
[----:B-12---:R-:W1:Y:S01]  /*a970*/  LDC.64 R10, c[0x0][0x628] ;  /* 0x00018a00ff0a7b82 */ /* 0x006e620000000a00 */
[----:B------:R-:W-:Y:S01]  /*a980*/  ULDC UR4, c[0x0][0x150] ;  /* 0x0000540000047ab9 */ /* 0x000fe20000000800 */
[----:B------:R-:W-:Y:S01]  /*a990*/  IMAD.MOV.U32 R8, RZ, RZ, R16 ;  /* 0x000000ffff087224 */ /* 0x000fe200078e0010 */
[----:B------:R-:W2:Y:S01]  /*a9a0*/  S2R R24, SR_CTAID.Y ;  /* 0x0000000000187919 */ /* 0x000ea20000002600 */
[----:B------:R-:W-:-:S04]  /*a9b0*/  IMAD.MOV.U32 R9, RZ, RZ, R17 ;  /* 0x000000ffff097224 */ /* 0x000fc800078e0011 */
[----:B------:R-:W2:Y:S08]  /*a9c0*/  LDC R21, c[0x0][0x144] ;  /* 0x00005100ff157b82 */ /* 0x000eb00000000800 */
[----:B------:R-:W2:Y:S08]  /*a9d0*/  LDC R0, c[0x0][0x630] ;  /* 0x00018c00ff007b82 */ /* 0x000eb00000000800 */
[----:B------:R-:W2:Y:S01]  /*a9e0*/  LDC.64 R14, c[0x0][0x620] ;  /* 0x00018800ff0e7b82 */ /* 0x000ea20000000a00 */
[----:B-1----:R-:W-:-:S04]  /*a9f0*/  ISETP.NE.U32.AND P0, PT, R10, RZ, PT ;  /* 0x000000ff0a00720c */ /* 0x002fc80003f05070 */
[----:B------:R-:W-:Y:S02]  /*aa00*/  ISETP.NE.AND.EX P0, PT, R11, RZ, PT, P0 ;  /* 0x000000ff0b00720c */ /* 0x000fe40003f05300 */
[----:B0-----:R-:W-:-:S05]  /*aa10*/  I2FP.F32.U32 R3, R12 ;  /* 0x0000000c00037245 */ /* 0x001fca0000201000 */
[----:B------:R-:W-:-:S04]  /*aa20*/  FMUL R3, R3, UR4 ;  /* 0x0000000403037c20 */ /* 0x000fc80008400000 */
[----:B------:R0:W1:Y:S02]  /*aa30*/  F2I.U32.TRUNC.NTZ R20, R3 ;  /* 0x0000000300147305 */ /* 0x000064000020f000 */
[----:B------:R-:W-:Y:S05]  /*aa40*/  @!P0 BRA `(.L_x_286) ;  /* 0x0000000000288947 */ /* 0x000fea0003800000 */
[----:B0-----:R-:W0:Y:S02]  /*aa50*/  LDC R3, c[0x0][0x634] ;  /* 0x00018d00ff037b82 */ /* 0x001e240000000800 */
        /* <DEDUP_REMOVED lines=9> */
.L_x_286:
[----:B------:R-:W5:Y:S01]  /*aaf0*/  LDC.64 R30, c[0x0][0x640] ;  /* 0x00019000ff1e7b82 */ /* 0x000f620000000a00 */
[-CC-:B--2---:R-:W-:Y:S01]  /*ab00*/  SHF.R.U64 R23, R8, R0.reuse, R9.reuse ;  /* 0x0000000008177219 */ /* 0x184fe20000001209 */
[----:B-1----:R-:W-:Y:S01]  /*ab10*/  IMAD.MOV R20, RZ, RZ, -R20 ;  /* 0x000000ffff147224 */ /* 0x002fe200078e0a14 */
[----:B------:R-:W-:Y:S01]  /*ab20*/  SHF.R.U32.HI R0, RZ, R0, R9 ;  /* 0x00000000ff007219 */ /* 0x000fe20000011609 */
[----:B------:R-:W-:Y:S01]  /*ab30*/  ULDC UR4, c[0x0][0x154] ;  /* 0x0000550000047ab9 */ /* 0x000fe20000000800 */
[----:B0-----:R-:W-:Y:S01]  /*ab40*/  IADD3 R3, P0, RZ, -R23, RZ ;  /* 0x80000017ff037210 */ /* 0x001fe20007f1e0ff */
[----:B------:R-:W-:Y:S02]  /*ab50*/  IMAD R26, R21, R20, R12 ;  /* 0x00000014151a7224 */ /* 0x000fe400078e020c */
[----:B------:R-:W0:Y:S01]  /*ab60*/  LDC R6, c[0x0][0x618] ;  /* 0x00018600ff067b82 */ /* 0x000e220000000800 */
[----:B------:R-:W-:Y:S02]  /*ab70*/  IMAD.MOV.U32 R7, RZ, RZ, 0x1 ;  /* 0x00000001ff077424 */ /* 0x000fe400078e00ff */
[----:B------:R-:W-:-:S04]  /*ab80*/  IMAD.X R5, RZ, RZ, ~R0, P0 ;  /* 0x000000ffff057224 */ /* 0x000fc800000e0e00 */
[-C--:B------:R-:W-:Y:S01]  /*ab90*/  IMAD R0, R5, R14.reuse, RZ ;  /* 0x0000000e05007224 */ /* 0x080fe200078e02ff */
[----:B------:R-:W1:Y:S01]  /*aba0*/  LDC R8, c[0x0][0x608] ;  /* 0x00018200ff087b82 */ /* 0x000e620000000800 */
[----:B------:R-:W-:-:S04]  /*abb0*/  IMAD.WIDE.U32 R4, R3, R14, R16 ;  /* 0x0000000e03047225 */ /* 0x000fc800078e0010 */
[----:B------:R-:W-:Y:S01]  /*abc0*/  IMAD R3, R3, R15, R0 ;  /* 0x0000000f03037224 */ /* 0x000fe200078e0200 */
[----:B------:R-:W-:Y:S02]  /*abd0*/  I2FP.F32.U32 R0, R24 ;  /* 0x0000001800007245 */ /* 0x000fe40000201000 */
[----:B------:R-:W2:Y:S01]  /*abe0*/  LDC R28, c[0x0][0x658] ;  /* 0x00019600ff1c7b82 */ /* 0x000ea20000000800 */
[----:B-----5:R-:W-:Y:S02]  /*abf0*/  ISETP.NE.U32.AND P0, PT, R30, RZ, PT ;  /* 0x000000ff1e00720c */ /* 0x020fe40003f05070 */
[----:B------:R-:W-:Y:S01]  /*ac00*/  IADD3 R3, R5, R3, RZ ;  /* 0x0000000305037210 */ /* 0x000fe20007ffe0ff */
[----:B------:R-:W-:Y:S01]  /*ac10*/  FMUL R0, R0, UR4 ;  /* 0x0000000400007c20 */ /* 0x000fe20008400000 */
[----:B------:R-:W-:Y:S01]  /*ac20*/  ISETP.NE.AND.EX P0, PT, R31, RZ, PT, P0 ;  /* 0x000000ff1f00720c */ /* 0x000fe20003f05300 */
[----:B------:R-:W-:Y:S02]  /*ac30*/  IMAD.MOV.U32 R5, RZ, RZ, -0x1 ;  /* 0xffffffffff057424 */ /* 0x000fe400078e00ff */
[----:B------:R-:W3:Y:S01]  /*ac40*/  LDC R15, c[0x0][0x148] ;  /* 0x00005200ff0f7b82 */ /* 0x000ee20000000800 */
[-CC-:B0-----:R-:W-:Y:S01]  /*ac50*/  SHF.R.U64 R12, R4, R6.reuse, R3.reuse ;  /* 0x00000006040c7219 */ /* 0x181fe20000001203 */
[----:B------:R0:W0:Y:S01]  /*ac60*/  F2I.U32.TRUNC.NTZ R13, R0 ;  /* 0x00000000000d7305 */ /* 0x000022000020f000 */
[----:B------:R-:W-:-:S05]  /*ac70*/  SHF.R.U32.HI R3, RZ, R6, R3 ;  /* 0x00000006ff037219 */ /* 0x000fca0000011603 */
[----:B------:R-:W0:Y:S01]  /*ac80*/  LDC R20, c[0x0][0x600] ;  /* 0x00018000ff147b82 */ /* 0x000e220000000800 */
[-CC-:B-1----:R-:W-:Y:S02]  /*ac90*/  SHF.R.U64 R10, R12, R8.reuse, R3.reuse ;  /* 0x000000080c0a7219 */ /* 0x182fe40000001203 */
[----:B------:R-:W-:-:S05]  /*aca0*/  SHF.R.U32.HI R3, RZ, R8, R3 ;  /* 0x00000008ff037219 */ /* 0x000fca0000011603 */
[----:B------:R-:W1:Y:S01]  /*acb0*/  LDC R21, c[0x0][0x648] ;  /* 0x00019200ff157b82 */ /* 0x000e620000000800 */
[-C--:B--2---:R-:W-:Y:S02]  /*acc0*/  SHF.L.U32 R4, R5, R28.reuse, RZ ;  /* 0x0000001c05047219 */ /* 0x084fe400000006ff */
[-CC-:B------:R-:W-:Y:S02]  /*acd0*/  SHF.R.U64 R14, R10, R28.reuse, R3.reuse ;  /* 0x0000001c0a0e7219 */ /* 0x180fe40000001203 */
[----:B------:R-:W-:Y:S02]  /*ace0*/  SHF.R.U32.HI R5, RZ, R28, R3 ;  /* 0x0000001cff057219 */ /* 0x000fe40000011603 */
[----:B------:R-:W-:Y:S01]  /*acf0*/  LOP3.LUT R153, RZ, R4, RZ, 0x33, !PT ;  /* 0x00000004ff997212 */ /* 0x000fe200078e33ff */
[----:B------:R-:W2:Y:S01]  /*ad00*/  LDC R25, c[0x0][0x638] ;  /* 0x00018e00ff197b82 */ /* 0x000ea20000000800 */
[----:B------:R-:W-:Y:S01]  /*ad10*/  SHF.L.U32 R28, R7, R28, RZ ;  /* 0x0000001c071c7219 */ /* 0x000fe200000006ff */
[----:B------:R-:W-:-:S06]  /*ad20*/  IMAD.MOV.U32 R4, RZ, RZ, R14 ;  /* 0x000000ffff047224 */ /* 0x000fcc00078e000e */
[----:B------:R-:W0:Y:S01]  /*ad30*/  LDC R27, c[0x0][0x610] ;  /* 0x00018400ff1b7b82 */ /* 0x000e220000000800 */
[----:B------:R-:W-:Y:S05]  /*ad40*/  @!P0 BRA `(.L_x_287) ;  /* 0x0000000000288947 */ /* 0x000fea0003800000 */
[----:B------:R-:W5:Y:S02]  /*ad50*/  LDC R3, c[0x0][0x64c] ;  /* 0x00019300ff037b82 */ /* 0x000f640000000800 */
[----:B-----5:R-:W-:-:S05]  /*ad60*/  IADD3 R3, P0, R14, R3, RZ ;  /* 0x000000030e037210 */ /* 0x020fca0007f1e0ff */
        /* <DEDUP_REMOVED lines=8> */
.L_x_287:
[----:B------:R-:W-:Y:S01]  /*adf0*/  ISETP.NE.AND P0, PT, R2, 0x1, PT ;  /* 0x000000010200780c */ /* 0x000fe20003f05270 */
[----:B0-----:R-:W-:Y:S01]  /*ae00*/  IMAD.MOV R13, RZ, RZ, -R13 ;  /* 0x000000ffff0d7224 */ /* 0x001fe200078e0a0d */
[----:B-1----:R-:W-:Y:S01]  /*ae10*/  SHF.R.U64 R0, R4, R21, R5 ;  /* 0x0000001504007219 */ /* 0x002fe20000001205 */
[----:B------:R-:W-:Y:S01]  /*ae20*/  VIADD R5, R20, 0xffffffff ;  /* 0xffffffff14057836 */ /* 0x000fe20000000000 */
[----:B------:R-:W-:Y:S02]  /*ae30*/  LOP3.LUT R153, R10, R153, RZ, 0xc0, !PT ;  /* 0x000000990a997212 */ /* 0x000fe400078ec0ff */
[----:B------:R-:W-:Y:S02]  /*ae40*/  IADD3 R3, -R0, RZ, RZ ;  /* 0x000000ff00037210 */ /* 0x000fe40007ffe1ff */
[----:B------:R-:W-:Y:S01]  /*ae50*/  LOP3.LUT R5, R12, R5, RZ, 0xc0, !PT ;  /* 0x000000050c057212 */ /* 0x000fe200078ec0ff */
[----:B------:R-:W-:Y:S02]  /*ae60*/  IMAD R153, R28, R0, R153 ;  /* 0x000000001c997224 */ /* 0x000fe400078e0299 */
[----:B--2---:R-:W-:-:S02]  /*ae70*/  IMAD R0, R3, R25, R14 ;  /* 0x0000001903007224 */ /* 0x004fc400078e020e */
[----:B---3--:R-:W-:Y:S02]  /*ae80*/  @P0 IMAD R26, R15, R13, R24 ;  /* 0x0000000d0f1a0224 */ /* 0x008fe400078e0218 */
[----:B------:R-:W-:Y:S02]  /*ae90*/  IMAD R4, R0, R20, R5 ;  /* 0x0000001400047224 */ /* 0x000fe400078e0205 */
[----:B------:R-:W-:Y:S02]  /*aea0*/  IMAD R153, R153, R27, R26 ;  /* 0x0000001b99997224 */ /* 0x000fe400078e021a */
[----:B------:R-:W-:-:S03]  /*aeb0*/  IMAD.MOV.U32 R3, RZ, RZ, 0x1 ;  /* 0x00000001ff037424 */ /* 0x000fc600078e00ff */
[----:B------:R-:W-:Y:S02]  /*aec0*/  SEL R154, R4, R153, !P0 ;  /* 0x00000099049a7207 */ /* 0x000fe40004000000 */
[----:B------:R-:W-:Y:S02]  /*aed0*/  PRMT R0, R3, 0x7610, R0 ;  /* 0x0000761003007816 */ /* 0x000fe40000000000 */
[----:B------:R-:W-:-:S07]  /*aee0*/  SEL R153, R153, R4, !P0 ;  /* 0x0000000499997207 */ /* 0x000fce0004000000 */
.L_x_285:
[----:B------:R-:W-:-:S13]  /*aef0*/  LOP3.LUT P0, RZ, R0, 0xff, RZ, 0xc0, !PT ;  /* 0x000000ff00ff7812 */ /* 0x000fda000780c0ff */
[----:B------:R-:W-:Y:S05]  /*af00*/  @P0 BRA `(.L_x_288) ;  /* 0xffffff6000bc0947 */ /* 0x000fea000383ffff */
[----:B------:R-:W-:Y:S05]  /*af10*/  EXIT ;  /* 0x000000000000794d */ /* 0x000fea0003800000 */
.L_x_7:
[----:B0-----:R-:W-:Y:S01]  /*af20*/  ULDC.64 UR4, c[0x0][0x650] ;  /* 0x0001940000047ab9 */ /* 0x001fe20000000a00 */
[----:B------:R-:W-:Y:S01]  /*af30*/  PRMT R6, RZ, 0x7610, R6 ;  /* 0x00007610ff067816 */ /* 0x000fe20000000006 */
[----:B------:R-:W-:Y:S01]  /*af40*/  IMAD.MOV.U32 R12, RZ, RZ, -0x1 ;  /* 0xffffffffff0c7424 */ /* 0x000fe200078e00ff */
[----:B------:R-:W-:Y:S01]  /*af50*/  ISETP.GE.U32.AND P0, PT, R16, UR4, PT ;  /* 0x0000000410007c0c */ /* 0x000fe2000bf06070 */
[----:B------:R-:W-:Y:S02]  /*af60*/  IMAD.MOV.U32 R20, RZ, RZ, -0x1 ;  /* 0xffffffffff147424 */ /* 0x000fe400078e00ff */
[----:B------:R-:W-:Y:S01]  /*af70*/  IMAD.MOV.U32 R13, RZ, RZ, -0x1 ;  /* 0xffffffffff0d7424 */ /* 0x000fe200078e00ff */
        /* <DEDUP_REMOVED lines=15> */
[----:B------:R-:W-:Y:S01]  /*b070*/  IMAD.WIDE.U32 R8, R13, R14, RZ ;  /* 0x0000000e0d087225 */ /* 0x000fe200078e00ff */
[----:B------:R-:W-:-:S03]  /*b080*/  MOV R12, R11 ;  /* 0x0000000b000c7202 */ /* 0x000fc60000000f00 */
[----:B------:R-:W-:Y:S01]  /*b090*/  IMAD.X R13, RZ, RZ, RZ, P0 ;  /* 0x000000ffff0d7224 */ /* 0x000fe200000e06ff */
[----:B------:R-:W-:-:S05]  /*b0a0*/  IADD3 RZ, P0, R9, R10, RZ ;  /* 0x0000000a09ff7210 */ /* 0x000fca0007f1e0ff */
[----:B------:R-:W-:-:S08]  /*b0b0*/  IMAD.WIDE.U32.X R12, R23, R15, R12, P0 ;  /* 0x0000000f170c7225 */ /* 0x000fd000000e040c */
.L_x_290:
[----:B------:R-:W0:Y:S01]  /*b0c0*/  LDC.64 R28, c[0x0][0x640] ;  /* 0x00019000ff1c7b82 */ /* 0x000e220000000a00 */
[-CC-:B------:R-:W-:Y:S01]  /*b0d0*/  SHF.R.U64 R22, R12, R6.reuse, R13.reuse ;  /* 0x000000060c167219 */ /* 0x180fe2000000120d */
[----:B------:R-:W-:Y:S01]  /*b0e0*/  IMAD.MOV.U32 R30, RZ, RZ, 0x1 ;  /* 0x00000001ff1e7424 */ /* 0x000fe200078e00ff */
[----:B------:R-:W-:Y:S02]  /*b0f0*/  SHF.R.U32.HI R6, RZ, R6, R13 ;  /* 0x00000006ff067219 */ /* 0x000fe4000001160d */
[----:B------:R-:W-:-:S03]  /*b100*/  IADD3 R11, P0, RZ, -R22, RZ ;  /* 0x80000016ff0b7210 */ /* 0x000fc60007f1e0ff */
[----:B------:R-:W1:Y:S02]  /*b110*/  LDC R10, c[0x0][0x618] ;  /* 0x00018600ff0a7b82 */ /* 0x000e640000000800 */
[----:B------:R-:W-:-:S04]  /*b120*/  IMAD.X R9, RZ, RZ, ~R6, P0 ;  /* 0x000000ffff097224 */ /* 0x000fc800000e0e06 */
[-C--:B------:R-:W-:Y:S02]  /*b130*/  IMAD R6, R9, R24.reuse, RZ ;  /* 0x0000001809067224 */ /* 0x080fe400078e02ff */
[----:B------:R-:W2:Y:S01]  /*b140*/  LDC R12, c[0x0][0x608] ;  /* 0x00018200ff0c7b82 */ /* 0x000ea20000000800 */
[----:B------:R-:W-:-:S04]  /*b150*/  IMAD.WIDE.U32 R8, R11, R24, R16 ;  /* 0x000000180b087225 */ /* 0x000fc800078e0010 */
[----:B------:R-:W-:-:S03]  /*b160*/  IMAD R11, R11, R25, R6 ;  /* 0x000000190b0b7224 */ /* 0x000fc600078e0206 */
[----:B------:R-:W3:Y:S01]  /*b170*/  LDC R27, c[0x0][0x658] ;  /* 0x00019600ff1b7b82 */ /* 0x000ee20000000800 */
[----:B------:R-:W-:Y:S01]  /*b180*/  IMAD.IADD R9, R9, 0x1, R11 ;  /* 0x0000000109097824 */ /* 0x000fe200078e020b */
[----:B0-----:R-:W-:-:S04]  /*b190*/  ISETP.NE.U32.AND P0, PT, R28, RZ, PT ;  /* 0x000000ff1c00720c */ /* 0x001fc80003f05070 */
[----:B------:R-:W-:Y:S02]  /*b1a0*/  ISETP.NE.AND.EX P0, PT, R29, RZ, PT, P0 ;  /* 0x000000ff1d00720c */ /* 0x000fe40003f05300 */
[----:B------:R-:W0:Y:S01]  /*b1b0*/  LDC R20, c[0x0][0x600] ;  /* 0x00018000ff147b82 */ /* 0x000e220000000800 */
[-CC-:B-1----:R-:W-:Y:S01]  /*b1c0*/  SHF.R.U64 R14, R8, R10.reuse, R9.reuse ;  /* 0x0000000a080e7219 */ /* 0x182fe20000001209 */
[----:B------:R-:W-:Y:S01]  /*b1d0*/  IMAD.MOV.U32 R8, RZ, RZ, -0x1 ;  /* 0xffffffffff087424 */ /* 0x000fe200078e00ff */
[----:B------:R-:W-:-:S05]  /*b1e0*/  SHF.R.U32.HI R9, RZ, R10, R9 ;  /* 0x0000000aff097219 */ /* 0x000fca0000011609 */
[----:B------:R-:W1:Y:S01]  /*b1f0*/  LDC R24, c[0x0][0x648] ;  /* 0x00019200ff187b82 */ /* 0x000e620000000800 */
[-CC-:B--2---:R-:W-:Y:S02]  /*b200*/  SHF.R.U64 R23, R14, R12.reuse, R9.reuse ;  /* 0x0000000c0e177219 */ /* 0x184fe40000001209 */
[----:B------:R-:W-:-:S05]  /*b210*/  SHF.R.U32.HI R6, RZ, R12, R9 ;  /* 0x0000000cff067219 */ /* 0x000fca0000011609 */
[----:B------:R-:W2:Y:S01]  /*b220*/  LDC R26, c[0x0][0x638] ;  /* 0x00018e00ff1a7b82 */ /* 0x000ea20000000800 */
[-C--:B---3--:R-:W-:Y:S02]  /*b230*/  SHF.L.U32 R8, R8, R27.reuse, RZ ;  /* 0x0000001b08087219 */ /* 0x088fe400000006ff */
[-CC-:B------:R-:W-:Y:S02]  /*b240*/  SHF.R.U64 R25, R23, R27.reuse, R6.reuse ;  /* 0x0000001b17197219 */ /* 0x180fe40000001206 */
[----:B------:R-:W-:Y:S02]  /*b250*/  LOP3.LUT R32, RZ, R8, RZ, 0x33, !PT ;  /* 0x00000008ff207212 */ /* 0x000fe400078e33ff */
[----:B------:R-:W-:Y:S01]  /*b260*/  SHF.R.U32.HI R9, RZ, R27, R6 ;  /* 0x0000001bff097219 */ /* 0x000fe20000011606 */
[----:B------:R-:W3:Y:S01]  /*b270*/  LDC R31, c[0x0][0x610] ;  /* 0x00018400ff1f7b82 */ /* 0x000ee20000000800 */
[----:B------:R-:W-:Y:S01]  /*b280*/  IMAD.MOV.U32 R8, RZ, RZ, R25 ;  /* 0x000000ffff087224 */ /* 0x000fe200078e0019 */
[----:B------:R-:W-:Y:S06]  /*b290*/  @!P0 BRA `(.L_x_291) ;  /* 0x0000000000288947 */ /* 0x000fec0003800000 */
        /* <DEDUP_REMOVED lines=10> */
.L_x_291:
[----:B------:R-:W-:Y:S01]  /*b340*/  ISETP.NE.AND P0, PT, R2, 0x1, PT ;  /* 0x000000010200780c */ /* 0x000fe20003f05270 */
[----:B------:R-:W-:Y:S01]  /*b350*/  IMAD.MOV.U32 R13, RZ, RZ, R22 ;  /* 0x000000ffff0d7224 */ /* 0x000fe200078e0016 */
[----:B-1----:R-:W-:Y:S02]  /*b360*/  SHF.R.U64 R6, R8, R24, R9 ;  /* 0x0000001808067219 */ /* 0x002fe40000001209 */
[----:B------:R-:W-:Y:S02]  /*b370*/  SHF.L.U32 R30, R30, R27, RZ ;  /* 0x0000001b1e1e7219 */ /* 0x000fe400000006ff */
[----:B------:R-:W-:Y:S01]  /*b380*/  LOP3.LUT R5, R23, R32, RZ, 0xc0, !PT ;  /* 0x0000002017057212 */ /* 0x000fe200078ec0ff */
[----:B------:R-:W-:Y:S01]  /*b390*/  IMAD.MOV R8, RZ, RZ, -R6 ;  /* 0x000000ffff087224 */ /* 0x000fe200078e0a06 */
[----:B0-----:R-:W-:-:S03]  /*b3a0*/  IADD3 R9, R20, -0x1, RZ ;  /* 0xffffffff14097810 */ /* 0x001fc60007ffe0ff */
[----:B------:R-:W-:Y:S01]  /*b3b0*/  IMAD R6, R30, R6, R5 ;  /* 0x000000061e067224 */ /* 0x000fe200078e0205 */
[----:B------:R-:W-:Y:S01]  /*b3c0*/  LOP3.LUT R5, R14, R9, RZ, 0xc0, !PT ;  /* 0x000000090e057212 */ /* 0x000fe200078ec0ff */
[----:B------:R-:W-:Y:S02]  /*b3d0*/  @P0 IMAD R3, R7, R21, R4 ;  /* 0x0000001507030224 */ /* 0x000fe400078e0204 */
[----:B--2---:R-:W-:Y:S02]  /*b3e0*/  IMAD R4, R8, R26, R25 ;  /* 0x0000001a08047224 */ /* 0x004fe400078e0219 */
[----:B---3--:R-:W-:Y:S02]  /*b3f0*/  IMAD R3, R6, R31, R3 ;  /* 0x0000001f06037224 */ /* 0x008fe400078e0203 */
[----:B------:R-:W-:Y:S02]  /*b400*/  IMAD R4, R4, R20, R5 ;  /* 0x0000001404047224 */ /* 0x000fe400078e0205 */
[----:B------:R-:W-:-:S03]  /*b410*/  IMAD.MOV.U32 R6, RZ, RZ, 0x1 ;  /* 0x00000001ff067424 */ /* 0x000fc600078e00ff */
[----:B------:R-:W-:Y:S02]  /*b420*/  SEL R20, R4, R3, !P0 ;  /* 0x0000000304147207 */ /* 0x000fe40004000000 */
[----:B------:R-:W-:-:S07]  /*b430*/  SEL R12, R3, R4, !P0 ;  /* 0x00000004030c7207 */ /* 0x000fce0004000000 */
.L_x_289:
[----:B------:R-:W-:-:S08]  /*b440*/  NOP ;  /* 0x0000000000007918 */ /* 0x000fd00000000000 */
[----:B------:R-:W0:-:S00]  /*b450*/  USETMAXREG.DEALLOC.CTAPOOL 0x28 ;  /* 0x00000028000079c8 */ /* 0x000e0000080e0500 */
[----:B0-----:R-:W-:-:S13]  /*b460*/  ISETP.NE.AND P0, PT, R0, RZ, PT ;  /* 0x000000ff0000720c */ /* 0x001fda0003f05270 */
[----:B------:R-:W-:Y:S05]  /*b470*/  @P0 EXIT ;  /* 0x000000000000094d */ /* 0x000fea0003800000 */
[----:B------:R-:W-:Y:S01]  /*b480*/  LOP3.LUT P0, RZ, R6, 0xff, RZ, 0xc0, !PT ;  /* 0x000000ff06ff7812 */ /* 0x000fe2000780c0ff */
[----:B------:R-:W-:Y:S02]  /*b490*/  IMAD.MOV.U32 R10, RZ, RZ, 0x1 ;  /* 0x00000001ff0a7424 */ /* 0x000fe400078e00ff */
[----:B------:R-:W-:-:S10]  /*b4a0*/  IMAD.MOV.U32 R9, RZ, RZ, RZ ;  /* 0x000000ffff097224 */ /* 0x000fd400078e00ff */
[----:B------:R-:W-:Y:S05]  /*b4b0*/  @!P0 BRA `(.L_x_292) ;  /* 0x0000000c00848947 */ /* 0x000fea0003800000 */
[----:B------:R-:W0:Y:S01]  /*b4c0*/  LDC R0, c[0x0][0x28c] ;  /* 0x0000a300ff007b82 */ /* 0x000e220000000800 */
[----:B------:R-:W-:Y:S01]  /*b4d0*/  ULDC UR5, c[0x0][0x658] ;  /* 0x0001960000057ab9 */ /* 0x000fe20000000800 */
[----:B------:R-:W-:Y:S01]  /*b4e0*/  UMOV UR11, 0xffffffff ;  /* 0xffffffff000b7882 */ /* 0x000fe20000000000 */
[----:B------:R-:W-:Y:S01]  /*b4f0*/  UMOV UR15, 0x1 ;  /* 0x00000001000f7882 */ /* 0x000fe20000000000 */
[----:B------:R-:W-:Y:S01]  /*b500*/  USHF.L.U32 UR11, UR11, UR5, URZ ;  /* 0x000000050b0b7299 */ /* 0x000fe2000800063f */
[----:B------:R-:W-:Y:S01]  /*b510*/  BSSY B0, `(.L_x_292) ;  /* 0x00000db000007945 */ /* 0x000fe20003800000 */
[----:B------:R-:W-:Y:S01]  /*b520*/  ULDC UR9, c[0x0][0xc] ;  /* 0x0000030000097ab9 */ /* 0x000fe20000000800 */
[----:B------:R-:W-:Y:S01]  /*b530*/  ULDC UR14, c[0x0][0x10] ;  /* 0x00000400000e7ab9 */ /* 0x000fe20000000800 */
[----:B------:R-:W1:Y:S01]  /*b540*/  S2UR UR8, SR_CgaCtaId ;  /* 0x00000000000879c3 */ /* 0x000e620000008800 */
[----:B------:R-:W-:Y:S01]  /*b550*/  ULOP3.LUT UR13, URZ, UR11, URZ, 0x33, !UPT ;  /* 0x0000000b3f0d7292 */ /* 0x000fe2000f8e333f */
[----:B------:R-:W-:Y:S01]  /*b560*/  LOP3.LUT R11, R19, 0x2, RZ, 0xfc, !PT ;  /* 0x00000002130b7812 */ /* 0x000fe200078efcff */
[----:B------:R-:W-:Y:S01]  /*b570*/  IMAD.MOV.U32 R10, RZ, RZ, 0x1 ;  /* 0x00000001ff0a7424 */ /* 0x000fe200078e00ff */
[----:B------:R-:W-:Y:S01]  /*b580*/  MOV R9, RZ ;  /* 0x000000ff00097202 */ /* 0x000fe20000000f00 */
[----:B------:R-:W-:Y:S01]  /*b590*/  ULDC UR4, c[0x0][0x600] ;  /* 0x0001800000047ab9 */ /* 0x000fe20000000800 */
[----:B------:R-:W-:Y:S01]  /*b5a0*/  UMOV UR18, 0x5 ;  /* 0x0000000500127882 */ /* 0x000fe20000000000 */
[----:B------:R-:W-:-:S02]  /*b5b0*/  UIADD3 UR4, UR4, -0x1, URZ ;  /* 0xffffffff04047890 */ /* 0x000fc4000fffe03f */
[----:B------:R-:W-:Y:S01]  /*b5c0*/  USHF.L.U32 UR5, UR15, UR5, URZ ;  /* 0x000000050f057299 */ /* 0x000fe2000800063f */
[----:B------:R-:W-:Y:S01]  /*b5d0*/  ULDC.64 UR28, c[0x0][0x198] ;  /* 0x00006600001c7ab9 */ /* 0x000fe20000000a00 */
[----:B0-----:R-:W-:-:S05]  /*b5e0*/  VIADD R0, R0, 0x3f ;  /* 0x0000003f00007836 */ /* 0x001fca0000000000 */
[----:B------:R-:W-:Y:S01]  /*b5f0*/  SHF.R.S32.HI R3, RZ, 0x1f, R0 ;  /* 0x0000001fff037819 */ /* 0x000fe20000011400 */
[----:B-1----:R-:W-:-:S03]  /*b600*/  ULOP3.LUT UR10, UR8, 0x1, URZ, 0xc0, !UPT ;  /* 0x00000001080a7892 */ /* 0x002fc6000f8ec03f */
[----:B------:R-:W-:Y:S01]  /*b610*/  LEA.HI R3, R3, R0, RZ, 0x6 ;  /* 0x0000000003037211 */ /* 0x000fe200078f30ff */
[----:B------:R-:W-:Y:S01]  /*b620*/  USHF.R.U32.HI UR25, URZ, 0x1, UR8 ;  /* 0x000000013f197899 */ /* 0x000fe20008011608 */
[----:B------:R-:W-:Y:S01]  /*b630*/  IMAD.MOV.U32 R0, RZ, RZ, 0x1 ;  /* 0x00000001ff007424 */ /* 0x000fe200078e00ff */
[----:B------:R-:W-:Y:S01]  /*b640*/  USHF.L.U32 UR6, UR8, 0x6, URZ ;  /* 0x0000000608067899 */ /* 0x000fe2000800063f */
[--C-:B------:R-:W-:Y:S01]  /*b650*/  SHF.R.S32.HI R8, RZ, 0x6, R3.reuse ;  /* 0x00000006ff087819 */ /* 0x100fe20000011403 */
[----:B------:R-:W-:Y:S02]  /*b660*/  USHF.L.U32 UR7, UR8, 0xc, URZ ;  /* 0x0000000c08077899 */ /* 0x000fe4000800063f */
[----:B------:R-:W-:Y:S01]  /*b670*/  ULOP3.LUT UR8, UR8, 0xfffffffe, URZ, 0xc0, !UPT ;  /* 0xfffffffe08087892 */ /* 0x000fe2000f8ec03f */
[----:B------:R-:W-:Y:S01]  /*b680*/  PRMT R3, R0, 0x7610, R3 ;  /* 0x0000761000037816 */ /* 0x000fe20000000003 */
[----:B------:R-:W-:Y:S01]  /*b690*/  UISETP.GT.U32.AND UP0, UPT, UR10, 0xffff, UPT ;  /* 0x0000ffff0a00788c */ /* 0x000fe2000bf04070 */
[----:B------:R-:W-:Y:S01]  /*b6a0*/  VIADD R0, R8, 0x1 ;  /* 0x0000000108007836 */ /* 0x000fe20000000000 */
[----:B------:R-:W-:-:S02]  /*b6b0*/  USHF.L.U32 UR11, UR15, UR8, URZ ;  /* 0x000000080f0b7299 */ /* 0x000fc4000800063f */
[----:B------:R-:W-:Y:S02]  /*b6c0*/  ULOP3.LUT UR12, UR8, 0x1, URZ, 0xfc, !UPT ;  /* 0x00000001080c7892 */ /* 0x000fe4000f8efc3f */
[----:B------:R-:W-:Y:S02]  /*b6d0*/  UIMAD.WIDE.U32 UR8, UR9, UR14, URZ ;  /* 0x0000000e090872a5 */ /* 0x000fe4000f8e003f */
[----:B------:R-:W-:Y:S01]  /*b6e0*/  USEL UR10, UR10, 0xffff, !UP0 ;  /* 0x0000ffff0a0a7887 */ /* 0x000fe2000c000000 */
[----:B------:R-:W-:Y:S01]  /*b6f0*/  ULDC UR14, c[0x0][0x14] ;  /* 0x00000500000e7ab9 */ /* 0x000fe20000000800 */
[----:B------:R-:W-:Y:S02]  /*b700*/  USHF.L.U32 UR12, UR15, UR12, URZ ;  /* 0x0000000c0f0c7299 */ /* 0x000fe4000800063f */
[----:B------:R-:W-:Y:S02]  /*b710*/  UIMAD.WIDE.U32 UR26, UR8, UR14, URZ ;  /* 0x0000000e081a72a5 */ /* 0x000fe4000f8e003f */
[----:B------:R-:W-:-:S02]  /*b720*/  UIMAD UR21, UR9, UR14, URZ ;  /* 0x0000000e091572a4 */ /* 0x000fc4000f8e023f */
[----:B------:R-:W-:Y:S02]  /*b730*/  ULOP3.LUT UR10, UR10, 0xffff, URZ, 0xc0, !UPT ;  /* 0x0000ffff0a0a7892 */ /* 0x000fe4000f8ec03f */
[----:B------:R-:W-:Y:S02]  /*b740*/  ULOP3.LUT UR6, UR6, 0x40, URZ, 0xc0, !UPT ;  /* 0x0000004006067892 */ /* 0x000fe4000f8ec03f */
[----:B------:R-:W-:Y:S02]  /*b750*/  ULOP3.LUT UR7, UR7, 0x1000, URZ, 0xc0, !UPT ;  /* 0x0000100007077892 */ /* 0x000fe4000f8ec03f */
[----:B------:R-:W-:Y:S02]  /*b760*/  ULOP3.LUT UR19, UR11, UR12, URZ, 0xfc, !UPT ;  /* 0x0000000c0b137292 */ /* 0x000fe4000f8efc3f */
[----:B------:R-:W-:Y:S02]  /*b770*/  UIADD3 UR21, UR27, UR21, URZ ;  /* 0x000000151b157290 */ /* 0x000fe4000fffe03f */
[----:B------:R-:W-:-:S12]  /*b780*/  USHF.L.U32 UR18, UR18, UR10, URZ ;  /* 0x0000000a12127299 */ /* 0x000fd8000800063f */
.L_x_303:
[----:B------:R-:W-:-:S03]  /*b790*/  UMOV UR8, 0xffffffff ;  /* 0xffffffff00087882 */ /* 0x000fc60000000000 */
[----:B------:R-:W-:Y:S05]  /*b7a0*/  BRA.DIV UR8, `(.L_x_293) ;  /* 0x0000000e08b07947 */ /* 0x000fea000b800000 */
[----:B------:R-:W-:-:S13]  /*b7b0*/  ELECT P6, URZ, PT ;  /* 0x00000000003f782f */ /* 0x000fda00038c0000 */
.L_x_314:
[----:B------:R-:W0:Y:S01]  /*b7c0*/  LDC R4, c[0x0][0x28c] ;  /* 0x0000a300ff047b82 */ /* 0x000e220000000800 */
[----:B------:R-:W-:Y:S01]  /*b7d0*/  BSSY B1, `(.L_x_294) ;  /* 0x000003c000017945 */ /* 0x000fe20003800000 */
[----:B0-----:R-:W-:-:S13]  /*b7e0*/  ISETP.LT.OR P6, PT, R4, 0x1, !P6 ;  /* 0x000000010400780c */ /* 0x001fda00077c1670 */
[----:B------:R-:W-:Y:S05]  /*b7f0*/  @P6 BRA `(.L_x_295) ;  /* 0x0000000000e46947 */ /* 0x000fea0003800000 */
[----:B------:R-:W-:Y:S01]  /*b800*/  LEA R12, R12, UR25, 0x1 ;  /* 0x000000190c0c7c11 */ /* 0x000fe2000f8e08ff */
[----:B------:R-:W-:Y:S01]  /*b810*/  IMAD.MOV.U32 R15, RZ, RZ, RZ ;  /* 0x000000ffff0f7224 */ /* 0x000fe200078e00ff */
[----:B------:R-:W-:Y:S01]  /*b820*/  LEA R20, R20, UR6, 0x7 ;  /* 0x0000000614147c11 */ /* 0x000fe2000f8e38ff */
[----:B------:R-:W-:Y:S02]  /*b830*/  IMAD.MOV.U32 R4, RZ, RZ, R0 ;  /* 0x000000ffff047224 */ /* 0x000fe400078e0000 */
[----:B------:R-:W-:Y:S02]  /*b840*/  IMAD.MOV.U32 R5, RZ, RZ, R10 ;  /* 0x000000ffff057224 */ /* 0x000fe400078e000a */
[----:B------:R-:W-:Y:S02]  /*b850*/  IMAD.MOV.U32 R6, RZ, RZ, R9 ;  /* 0x000000ffff067224 */ /* 0x000fe400078e0009 */
[----:B------:R-:W-:-:S07]  /*b860*/  IMAD.SHL.U32 R14, R12, 0x80, RZ ;  /* 0x000000800c0e7824 */ /* 0x000fce00078e00ff */
.L_x_298:
[----:B------:R-:W0:Y:S01]  /*b870*/  S2R R12, SR_CgaCtaId ;  /* 0x00000000000c7919 */ /* 0x000e220000008800 */
[----:B------:R-:W-:Y:S02]  /*b880*/  MOV R7, 0x400 ;  /* 0x0000040000077802 */ /* 0x000fe40000000f00 */
[----:B------:R-:W-:Y:S02]  /*b890*/  LOP3.LUT P1, RZ, R18, 0x7f, RZ, 0xc0, !PT ;  /* 0x0000007f12ff7812 */ /* 0x000fe4000782c0ff */
[----:B0-----:R-:W-:Y:S02]  /*b8a0*/  LEA R24, R12, R7, 0x18 ;  /* 0x000000070c187211 */ /* 0x001fe400078ec0ff */
[----:B------:R-:W-:-:S09]  /*b8b0*/  SHF.L.U32 R7, R5, 0x1f, RZ ;  /* 0x0000001f05077819 */ /* 0x000fd200000006ff */
[----:B------:R-:W0:Y:S01]  /*b8c0*/  @!P1 LDC R12, c[0x0][0x500] ;  /* 0x00014000ff0c9b82 */ /* 0x000e220000000800 */
[----:B------:R-:W-:-:S04]  /*b8d0*/  IMAD R22, R6, 0x8, R24 ;  /* 0x0000000806167824 */ /* 0x000fc800078e0218 */
[----:B------:R-:W1:Y:S02]  /*b8e0*/  SYNCS.PHASECHK.TRANS64.TRYWAIT P0, [R22+URZ+0x20], R7 ;  /* 0x00002007160075a7 */ /* 0x000e64000800017f */
[----:B-1----:R-:W-:Y:S05]  /*b8f0*/  @!P0 BRA `(.L_x_296) ;  /* 0x0000000c007c8947 */ /* 0x002fea0003800000 */
.L_x_315:
[----:B-1----:R-:W-:Y:S01]  /*b900*/  PRMT R7, R11, 0x9910, RZ ;  /* 0x000099100b077816 */ /* 0x002fe200000000ff */
[----:B0-----:R0:W-:Y:S03]  /*b910*/  @!P1 SYNCS.ARRIVE.TRANS64 RZ, [R22+URZ], R12 ;  /* 0x0000000c16ff99a7 */ /* 0x0011e6000800003f */
[----:B------:R-:W-:-:S13]  /*b920*/  ISETP.NE.AND P0, PT, R7, 0x2, PT ;  /* 0x000000020700780c */ /* 0x000fda0003f05270 */
[----:B0-----:R-:W-:Y:S05]  /*b930*/  @P0 BRA `(.L_x_297) ;  /* 0x0000000000040947 */ /* 0x001fea0003800000 */
[----:B------:R-:W-:Y:S01]  /*b940*/  BPT.TRAP 0x1 ;  /* 0x000000040000795c */ /* 0x000fe20000300000 */
.L_x_297:
[----:B------:R-:W-:Y:S01]  /*b950*/  LEA R7, R6, UR25, 0x1 ;  /* 0x0000001906077c11 */ /* 0x000fe2000f8e08ff */
[----:B------:R-:W-:Y:S01]  /*b960*/  VIADD R4, R4, 0xffffffff ;  /* 0xffffffff04047836 */ /* 0x000fe20000000000 */
[----:B------:R-:W-:Y:S01]  /*b970*/  R2UR UR23, R14 ;  /* 0x000000000e1772ca */ /* 0x000fe200000e0000 */
[----:B------:R-:W-:Y:S01]  /*b980*/  UIADD3 UR14, UP0, UR28, 0xf0, URZ ;  /* 0x000000f01c0e7890 */ /* 0x000fe2000ff1e03f */
[----:B------:R-:W-:Y:S01]  /*b990*/  R2UR UR9, R22 ;  /* 0x00000000160972ca */ /* 0x000fe200000e0000 */
[----:B------:R-:W-:Y:S01]  /*b9a0*/  IMAD.SHL.U32 R7, R7, 0x2000, RZ ;  /* 0x0000200007077824 */ /* 0x000fe200078e00ff */
[----:B------:R-:W-:Y:S01]  /*b9b0*/  R2UR UR10, R15 ;  /* 0x000000000f0a72ca */ /* 0x000fe200000e0000 */
[----:B------:R-:W-:Y:S01]  /*b9c0*/  UIADD3 UR32, UP1, UR28, 0x1f0, URZ ;  /* 0x000001f01c207890 */ /* 0x000fe2000ff3e03f */
[----:B------:R-:W-:Y:S01]  /*b9d0*/  R2UR UR12, R13 ;  /* 0x000000000d0c72ca */ /* 0x000fe200000e0000 */
[----:B------:R-:W-:Y:S01]  /*b9e0*/  UIADD3.X UR15, URZ, UR29, URZ, UP0, !UPT ;  /* 0x0000001d3f0f7290 */ /* 0x000fe200087fe43f */
[----:B------:R-:W-:Y:S01]  /*b9f0*/  LEA R12, R7, R24, 0x1 ;  /* 0x00000018070c7211 */ /* 0x000fe200078e08ff */
[----:B------:R-:W-:Y:S01]  /*ba00*/  UPRMT UR20, URZ, 0x5410, UR18 ;  /* 0x000054103f147896 */ /* 0x000fe20008000012 */
[C---:B------:R-:W-:Y:S01]  /*ba10*/  LEA R7, R6.reuse, UR7, 0xd ;  /* 0x0000000706077c11 */ /* 0x040fe2000f8e68ff */
[----:B------:R-:W-:Y:S01]  /*ba20*/  VIADD R6, R6, 0x1 ;  /* 0x0000000106067836 */ /* 0x000fe20000000000 */
[----:B------:R-:W-:Y:S01]  /*ba30*/  R2UR UR8, R12 ;  /* 0x000000000c0872ca */ /* 0x000fe200000e0000 */
[----:B------:R-:W-:Y:S01]  /*ba40*/  UPRMT UR30, URZ, 0x5410, UR19 ;  /* 0x000054103f1e7896 */ /* 0x000fe20008000013 */
[----:B------:R-:W-:Y:S01]  /*ba50*/  R2UR UR24, R20 ;  /* 0x00000000141872ca */ /* 0x000fe200000e0000 */
[----:B------:R-:W-:Y:S01]  /*ba60*/  IMAD R7, R7, 0x2, R24 ;  /* 0x0000000207077824 */ /* 0x000fe200078e0218 */
[----:B------:R-:W-:Y:S01]  /*ba70*/  ISETP.GT.AND P1, PT, R4, 0x1, PT ;  /* 0x000000010400780c */ /* 0x000fe20003f24270 */
[----:B------:R-:W-:Y:S01]  /*ba80*/  UIADD3.X UR33, URZ, UR29, URZ, UP1, !UPT ;  /* 0x0000001d3f217290 */ /* 0x000fe20008ffe43f */
[C---:B------:R-:W-:Y:S01]  /*ba90*/  ISETP.NE.AND P0, PT, R6.reuse, 0x4, PT ;  /* 0x000000040600780c */ /* 0x040fe20003f05270 */
[----:B------:R-:W-:Y:S01]  /*baa0*/  UMOV UR16, 0x0 ;  /* 0x0000000000107882 */ /* 0x000fe20000000000 */
[----:B------:R-:W-:Y:S01]  /*bab0*/  R2UR UR11, R7 ;  /* 0x00000000070b72ca */ /* 0x000fe200000e0000 */
[----:B------:R-:W-:Y:S01]  /*bac0*/  UMOV UR17, 0x10000000 ;  /* 0x1000000000117882 */ /* 0x000fe20000000000 */
[----:B------:R-:W-:Y:S01]  /*bad0*/  SEL R12, RZ, 0x1, P0 ;  /* 0x00000001ff0c7807 */ /* 0x000fe20000000000 */
[----:B------:R-:W-:Y:S01]  /*bae0*/  VIADD R15, R15, 0x40 ;  /* 0x000000400f0f7836 */ /* 0x000fe20000000000 */
[----:B------:R-:W-:Y:S01]  /*baf0*/  SEL R6, R6, RZ, P0 ;  /* 0x000000ff06067207 */ /* 0x000fe20000000000 */
[----:B------:R-:W-:Y:S01]  /*bb00*/  UIADD3 UR8, UR8, 0x100, URZ ;  /* 0x0000010008087890 */ /* 0x000fe2000fffe03f */
[----:B------:R-:W-:-:S07]  /*bb10*/  LOP3.LUT R5, R5, R12, RZ, 0x3c, !PT ;  /* 0x0000000c05057212 */ /* 0x000fce00078e3cff */
[----:B------:R-:W-:-:S03]  /*bb20*/  UIADD3 UR22, UR11, 0x20100, URZ ;  /* 0x000201000b167890 */ /* 0x000fc6000fffe03f */
[----:B------:R-:W-:Y:S02]  /*bb30*/  UMOV UR11, UR23 ;  /* 0x00000017000b7c82 */ /* 0x000fe40008000000 */
[----:B------:R0:W-:Y:S02]  /*bb40*/  UTMALDG.3D.MULTICAST [UR8], [UR14], UR20, desc[UR16] ;  /* 0x000010080e0073b4 */ /* 0x0001e40008011814 */
[----:B0-----:R-:W-:Y:S01]  /*bb50*/  UMOV UR8, UR22 ;  /* 0x0000001600087c82 */ /* 0x001fe20008000000 */
[----:B------:R-:W-:Y:S02]  /*bb60*/  UMOV UR11, UR24 ;  /* 0x00000018000b7c82 */ /* 0x000fe40008000000 */
[----:B------:R0:W-:Y:S02]  /*bb70*/  UTMALDG.3D.MULTICAST [UR8], [UR32], UR30, desc[UR16] ;  /* 0x00001008200073b4 */ /* 0x0001e4000801181e */
[----:B0-----:R-:W-:Y:S05]  /*bb80*/  @P1 BRA `(.L_x_298) ;  /* 0xfffffffc00381947 */ /* 0x001fea000383ffff */
.L_x_295:
[----:B------:R-:W-:Y:S05]  /*bb90*/  BSYNC B1 ;  /* 0x0000000000017941 */ /* 0x000fea0003800000 */
.L_x_294:
[----:B------:R-:W-:Y:S01]  /*bba0*/  LOP3.LUT P1, RZ, R3, 0xff, RZ, 0xc0, !PT ;  /* 0x000000ff03ff7812 */ /* 0x000fe2000782c0ff */
[----:B------:R-:W-:Y:S01]  /*bbb0*/  IMAD.IADD R9, R8, 0x1, R9 ;  /* 0x0000000108097824 */ /* 0x000fe200078e0209 */
[----:B------:R-:W-:Y:S01]  /*bbc0*/  IADD3 R16, P2, R16, UR26, RZ ;  /* 0x0000001a10107c10 */ /* 0x000fe2000ff5e0ff */
[----:B------:R-:W-:Y:S01]  /*bbd0*/  ULDC.64 UR8, c[0x0][0x650] ;  /* 0x0001940000087ab9 */ /* 0x000fe20000000a00 */
[----:B------:R-:W-:Y:S01]  /*bbe0*/  BSSY B1, `(.L_x_299) ;  /* 0x000006b000017945 */ /* 0x000fe20003800000 */
[----:B------:R-:W-:Y:S01]  /*bbf0*/  IMAD.MOV.U32 R12, RZ, RZ, -0x1 ;  /* 0xffffffffff0c7424 */ /* 0x000fe200078e00ff */
[----:B------:R-:W-:Y:S01]  /*bc00*/  SHF.R.U32.HI R3, RZ, 0x2, R9 ;  /* 0x00000002ff037819 */ /* 0x000fe20000011609 */
[----:B------:R-:W-:Y:S01]  /*bc10*/  IMAD.MOV.U32 R20, RZ, RZ, -0x1 ;  /* 0xffffffffff147424 */ /* 0x000fe200078e00ff */
[----:B------:R-:W-:Y:S01]  /*bc20*/  ISETP.GT.U32.AND P0, PT, R9, 0x3, PT ;  /* 0x000000030900780c */ /* 0x000fe20003f04070 */
[----:B------:R-:W-:Y:S01]  /*bc30*/  IMAD.MOV.U32 R13, RZ, RZ, -0x1 ;  /* 0xffffffffff0d7424 */ /* 0x000fe200078e00ff */
[----:B------:R-:W-:-:S02]  /*bc40*/  LOP3.LUT R3, R3, 0x1, RZ, 0xc0, !PT ;  /* 0x0000000103037812 */ /* 0x000fc400078ec0ff */
[----:B------:R-:W-:Y:S01]  /*bc50*/  ISETP.LT.U32.AND P0, PT, R8, 0x4, P0 ;  /* 0x000000040800780c */ /* 0x000fe20000701070 */
[----:B------:R-:W0:Y:S01]  /*bc60*/  @P1 S2R R5, SR_CgaCtaId ;  /* 0x0000000000051919 */ /* 0x000e220000008800 */
[----:B------:R-:W-:Y:S02]  /*bc70*/  @P1 MOV R4, 0x400 ;  /* 0x0000040000041802 */ /* 0x000fe40000000f00 */
[----:B------:R-:W-:Y:S02]  /*bc80*/  IADD3.X R17, R17, UR21, RZ, P2, !PT ;  /* 0x0000001511117c10 */ /* 0x000fe400097fe4ff */
[----:B------:R-:W-:Y:S02]  /*bc90*/  ISETP.GE.U32.AND P2, PT, R16, UR8, PT ;  /* 0x0000000810007c0c */ /* 0x000fe4000bf46070 */
[----:B------:R-:W-:Y:S02]  /*bca0*/  LOP3.LUT R9, R9, 0x3, RZ, 0xc0, !PT ;  /* 0x0000000309097812 */ /* 0x000fe400078ec0ff */
[----:B0-----:R-:W-:-:S04]  /*bcb0*/  @P1 LEA R4, R5, R4, 0x18 ;  /* 0x0000000405041211 */ /* 0x001fc800078ec0ff */
[----:B------:R0:W-:Y:S01]  /*bcc0*/  @P1 SYNCS.ARRIVE.TRANS64.A1T0 RZ, [R4+URZ+0x58], RZ ;  /* 0x000058ff04ff19a7 */ /* 0x0001e2000810003f */
[----:B------:R-:W-:Y:S02]  /*bcd0*/  ISETP.NE.U32.AND P1, PT, R3, 0x1, PT ;  /* 0x000000010300780c */ /* 0x000fe40003f25070 */
[----:B------:R-:W-:Y:S02]  /*bce0*/  SEL R3, RZ, 0x1, !P0 ;  /* 0x00000001ff037807 */ /* 0x000fe40004000000 */
[----:B------:R-:W-:Y:S02]  /*bcf0*/  ISETP.GE.U32.AND.EX P0, PT, R17, UR9, PT, P2 ;  /* 0x0000000911007c0c */ /* 0x000fe4000bf06120 */
[----:B------:R-:W-:-:S04]  /*bd00*/  ISETP.GT.U32.AND P1, PT, R8, 0x3, !P1 ;  /* 0x000000030800780c */ /* 0x000fc80004f24070 */
[----:B0-----:R-:W-:-:S04]  /*bd10*/  SEL R4, RZ, 0x1, !P1 ;  /* 0x00000001ff047807 */ /* 0x001fc80004800000 */
[--C-:B------:R-:W-:Y:S02]  /*bd20*/  LOP3.LUT R10, R4, R10, R3.reuse, 0x96, !PT ;  /* 0x0000000a040a7212 */ /* 0x100fe400078e9603 */
[----:B------:R-:W-:Y:S02]  /*bd30*/  PRMT R4, RZ, 0x7610, R4 ;  /* 0x00007610ff047816 */ /* 0x000fe40000000004 */
[----:B------:R-:W-:Y:S01]  /*bd40*/  PRMT R3, RZ, 0x7610, R3 ;  /* 0x00007610ff037816 */ /* 0x000fe20000000003 */
[----:B------:R-:W-:Y:S06]  /*bd50*/  @P0 BRA `(.L_x_300) ;  /* 0x00000004004c0947 */ /* 0x000fec0003800000 */
[----:B------:R-:W0:Y:S01]  /*bd60*/  S2R R14, SR_CTAID.X ;  /* 0x00000000000e7919 */ /* 0x000e220000002500 */
[----:B------:R-:W-:Y:S01]  /*bd70*/  ULDC.64 UR8, c[0x0][0x628] ;  /* 0x00018a0000087ab9 */ /* 0x000fe20000000a00 */
[----:B------:R-:W1:Y:S01]  /*bd80*/  LDC R15, c[0x0][0x144] ;  /* 0x00005100ff0f7b82 */ /* 0x000e620000000800 */
[----:B------:R-:W-:Y:S01]  /*bd90*/  ISETP.NE.U32.AND P0, PT, RZ, UR8, PT ;  /* 0x00000008ff007c0c */ /* 0x000fe2000bf05070 */
[----:B------:R-:W2:Y:S01]  /*bda0*/  S2R R12, SR_CTAID.Y ;  /* 0x00000000000c7919 */ /* 0x000ea20000002600 */
[----:B------:R-:W-:Y:S01]  /*bdb0*/  ULDC UR10, c[0x0][0x150] ;  /* 0x00005400000a7ab9 */ /* 0x000fe20000000800 */
[----:B------:R-:W-:Y:S01]  /*bdc0*/  ULDC UR11, c[0x0][0x630] ;  /* 0x00018c00000b7ab9 */ /* 0x000fe20000000800 */
[----:B------:R-:W-:Y:S02]  /*bdd0*/  ISETP.NE.AND.EX P0, PT, RZ, UR9, PT, P0 ;  /* 0x00000009ff007c0c */ /* 0x000fe4000bf05300 */
[----:B------:R-:W-:Y:S02]  /*bde0*/  MOV R4, R16 ;  /* 0x0000001000047202 */ /* 0x000fe40000000f00 */
[----:B0-----:R-:W-:-:S05]  /*bdf0*/  I2FP.F32.U32 R5, R14 ;  /* 0x0000000e00057245 */ /* 0x001fca0000201000 */
[----:B------:R-:W-:Y:S01]  /*be00*/  FMUL R20, R5, UR10 ;  /* 0x0000000a05147c20 */ /* 0x000fe20008400000 */
[----:B------:R-:W-:-:S03]  /*be10*/  IMAD.MOV.U32 R5, RZ, RZ, R17 ;  /* 0x000000ffff057224 */ /* 0x000fc600078e0011 */
[----:B--2---:R-:W-:Y:S05]  /*be20*/  @!P0 BRA `(.L_x_301) ;  /* 0x0000000000288947 */ /* 0x004fea0003800000 */
[----:B------:R-:W-:Y:S02]  /*be30*/  ULDC UR10, c[0x0][0x634] ;  /* 0x00018d00000a7ab9 */ /* 0x000fe40000000800 */
[----:B------:R-:W-:-:S05]  /*be40*/  IADD3 R5, P0, R16, UR10, RZ ;  /* 0x0000000a10057c10 */ /* 0x000fca000ff1e0ff */
[----:B------:R-:W-:-:S04]  /*be50*/  IMAD.X R13, RZ, RZ, R17, P0 ;  /* 0x000000ffff0d7224 */ /* 0x000fc800000e0611 */
[----:B------:R-:W-:-:S04]  /*be60*/  IMAD.WIDE.U32 R6, R13, UR8, RZ ;  /* 0x000000080d067c25 */ /* 0x000fc8000f8e00ff */
[----:B------:R-:W-:-:S04]  /*be70*/  IMAD.WIDE.U32 R6, P0, R5, UR9, R6 ;  /* 0x0000000905067c25 */ /* 0x000fc8000f800006 */
[----:B------:R-:W-:-:S04]  /*be80*/  IMAD.WIDE.U32 R4, R5, UR8, RZ ;  /* 0x0000000805047c25 */ /* 0x000fc8000f8e00ff */
[----:B------:R-:W-:Y:S01]  /*be90*/  IMAD.MOV.U32 R4, RZ, RZ, R7 ;  /* 0x000000ffff047224 */ /* 0x000fe200078e0007 */
[----:B------:R-:W-:Y:S01]  /*bea0*/  IADD3 RZ, P1, R5, R6, RZ ;  /* 0x0000000605ff7210 */ /* 0x000fe20007f3e0ff */
[----:B------:R-:W-:-:S04]  /*beb0*/  IMAD.X R5, RZ, RZ, RZ, P0 ;  /* 0x000000ffff057224 */ /* 0x000fc800000e06ff */
[----:B------:R-:W-:-:S08]  /*bec0*/  IMAD.WIDE.U32.X R4, R13, UR9, R4, P1 ;  /* 0x000000090d047c25 */ /* 0x000fd000088e0404 */
.L_x_301:
[--C-:B------:R-:W-:Y:S01]  /*bed0*/  SHF.R.U64 R13, R4, UR11, R5.reuse ;  /* 0x0000000b040d7c19 */ /* 0x100fe20008001205 */
[----:B------:R-:W0:Y:S01]  /*bee0*/  F2I.U32.TRUNC.NTZ R20, R20 ;  /* 0x0000001400147305 */ /* 0x000e22000020f000 */
[----:B------:R-:W-:Y:S01]  /*bef0*/  SHF.R.U32.HI R4, RZ, UR11, R5 ;  /* 0x0000000bff047c19 */ /* 0x000fe20008011605 */
[----:B------:R-:W-:Y:S01]  /*bf00*/  ULDC.64 UR8, c[0x0][0x620] ;  /* 0x0001880000087ab9 */ /* 0x000fe20000000a00 */
[----:B------:R-:W-:Y:S01]  /*bf10*/  IADD3 R7, P0, RZ, -R13, RZ ;  /* 0x8000000dff077210 */ /* 0x000fe20007f1e0ff */
[----:B------:R-:W-:Y:S01]  /*bf20*/  ULDC.64 UR10, c[0x0][0x640] ;  /* 0x00019000000a7ab9 */ /* 0x000fe20000000a00 */
[----:B------:R-:W2:Y:S03]  /*bf30*/  LDC R21, c[0x0][0x148] ;  /* 0x00005200ff157b82 */ /* 0x000ea60000000800 */
[----:B------:R-:W-:Y:S01]  /*bf40*/  IMAD.X R4, RZ, RZ, ~R4, P0 ;  /* 0x000000ffff047224 */ /* 0x000fe200000e0e04 */
[----:B------:R-:W-:-:S03]  /*bf50*/  ISETP.NE.U32.AND P0, PT, RZ, UR10, PT ;  /* 0x0000000aff007c0c */ /* 0x000fc6000bf05070 */
[----:B------:R-:W-:Y:S01]  /*bf60*/  IMAD R6, R4, UR8, RZ ;  /* 0x0000000804067c24 */ /* 0x000fe2000f8e02ff */
[----:B------:R-:W-:Y:S01]  /*bf70*/  ISETP.NE.AND.EX P0, PT, RZ, UR11, PT, P0 ;  /* 0x0000000bff007c0c */ /* 0x000fe2000bf05300 */
[----:B------:R-:W-:Y:S01]  /*bf80*/  IMAD.WIDE.U32 R4, R7, UR8, R16 ;  /* 0x0000000807047c25 */ /* 0x000fe2000f8e0010 */
[----:B------:R-:W-:-:S03]  /*bf90*/  ULDC UR8, c[0x0][0x618] ;  /* 0x0001860000087ab9 */ /* 0x000fc60000000800 */
[----:B------:R-:W-:Y:S01]  /*bfa0*/  IMAD R7, R7, UR9, R6 ;  /* 0x0000000907077c24 */ /* 0x000fe2000f8e0206 */
[----:B------:R-:W-:Y:S01]  /*bfb0*/  ULDC UR9, c[0x0][0x154] ;  /* 0x0000550000097ab9 */ /* 0x000fe20000000800 */
[----:B0-----:R-:W-:Y:S02]  /*bfc0*/  IMAD.MOV R6, RZ, RZ, -R20 ;  /* 0x000000ffff067224 */ /* 0x001fe400078e0a14 */
[----:B------:R-:W-:Y:S02]  /*bfd0*/  IMAD.IADD R5, R5, 0x1, R7 ;  /* 0x0000000105057824 */ /* 0x000fe400078e0207 */
[----:B-1----:R-:W-:Y:S01]  /*bfe0*/  IMAD R14, R15, R6, R14 ;  /* 0x000000060f0e7224 */ /* 0x002fe200078e020e */
[----:B------:R-:W-:Y:S02]  /*bff0*/  I2FP.F32.U32 R6, R12 ;  /* 0x0000000c00067245 */ /* 0x000fe40000201000 */
[--C-:B------:R-:W-:Y:S02]  /*c000*/  SHF.R.U64 R15, R4, UR8, R5.reuse ;  /* 0x00000008040f7c19 */ /* 0x100fe40008001205 */
[----:B------:R-:W-:Y:S01]  /*c010*/  SHF.R.U32.HI R4, RZ, UR8, R5 ;  /* 0x00000008ff047c19 */ /* 0x000fe20008011605 */
[----:B------:R-:W-:Y:S01]  /*c020*/  FMUL R6, R6, UR9 ;  /* 0x0000000906067c20 */ /* 0x000fe20008400000 */
[----:B------:R-:W-:-:S02]  /*c030*/  ULDC UR8, c[0x0][0x608] ;  /* 0x0001820000087ab9 */ /* 0x000fc40000000800 */
[--C-:B------:R-:W-:Y:S01]  /*c040*/  SHF.R.U64 R22, R15, UR8, R4.reuse ;  /* 0x000000080f167c19 */ /* 0x100fe20008001204 */
[----:B------:R0:W1:Y:S01]  /*c050*/  F2I.U32.TRUNC.NTZ R24, R6 ;  /* 0x0000000600187305 */ /* 0x000062000020f000 */
[----:B------:R-:W-:Y:S01]  /*c060*/  SHF.R.U32.HI R5, RZ, UR8, R4 ;  /* 0x00000008ff057c19 */ /* 0x000fe20008011604 */
[----:B------:R-:W-:-:S03]  /*c070*/  ULDC UR8, c[0x0][0x658] ;  /* 0x0001960000087ab9 */ /* 0x000fc60000000800 */
[--C-:B------:R-:W-:Y:S02]  /*c080*/  SHF.R.U64 R20, R22, UR8, R5.reuse ;  /* 0x0000000816147c19 */ /* 0x100fe40008001205 */
[----:B------:R-:W-:-:S03]  /*c090*/  SHF.R.U32.HI R23, RZ, UR8, R5 ;  /* 0x00000008ff177c19 */ /* 0x000fc60008011605 */
[----:B------:R-:W-:Y:S01]  /*c0a0*/  IMAD.MOV.U32 R4, RZ, RZ, R20 ;  /* 0x000000ffff047224 */ /* 0x000fe200078e0014 */
[----:B------:R-:W-:Y:S01]  /*c0b0*/  MOV R5, R23 ;  /* 0x0000001700057202 */ /* 0x000fe20000000f00 */
[----:B0-----:R-:W-:Y:S06]  /*c0c0*/  @!P0 BRA `(.L_x_302) ;  /* 0x0000000000288947 */ /* 0x001fec0003800000 */
        /* <DEDUP_REMOVED lines=10> */
.L_x_302:
[----:B------:R-:W-:Y:S01]  /*c170*/  ISETP.NE.AND P0, PT, R2, 0x1, PT ;  /* 0x000000010200780c */ /* 0x000fe20003f05270 */
[----:B------:R-:W-:Y:S01]  /*c180*/  ULDC UR8, c[0x0][0x648] ;  /* 0x0001920000087ab9 */ /* 0x000fe20000000800 */
[----:B------:R-:W-:Y:S01]  /*c190*/  LOP3.LUT R22, R22, UR13, RZ, 0xc0, !PT ;  /* 0x0000000d16167c12 */ /* 0x000fe2000f8ec0ff */
[----:B-1----:R-:W-:Y:S01]  /*c1a0*/  IMAD.MOV R24, RZ, RZ, -R24 ;  /* 0x000000ffff187224 */ /* 0x002fe200078e0a18 */
[----:B------:R-:W-:Y:S01]  /*c1b0*/  SHF.R.U64 R5, R4, UR8, R5 ;  /* 0x0000000804057c19 */ /* 0x000fe20008001205 */
[----:B------:R-:W-:Y:S01]  /*c1c0*/  ULDC UR8, c[0x0][0x638] ;  /* 0x00018e0000087ab9 */ /* 0x000fe20000000800 */
[----:B------:R-:W-:Y:S01]  /*c1d0*/  LOP3.LUT R15, R15, UR4, RZ, 0xc0, !PT ;  /* 0x000000040f0f7c12 */ /* 0x000fe2000f8ec0ff */
[----:B------:R-:W-:Y:S01]  /*c1e0*/  ULDC UR9, c[0x0][0x610] ;  /* 0x0001840000097ab9 */ /* 0x000fe20000000800 */
[----:B------:R-:W-:Y:S02]  /*c1f0*/  IMAD.MOV.U32 R4, RZ, RZ, 0x1 ;  /* 0x00000001ff047424 */ /* 0x000fe400078e00ff */
[----:B------:R-:W-:-:S02]  /*c200*/  IMAD.MOV R7, RZ, RZ, -R5 ;  /* 0x000000ffff077224 */ /* 0x000fc400078e0a05 */
[----:B------:R-:W-:Y:S02]  /*c210*/  IMAD R5, R5, UR5, R22 ;  /* 0x0000000505057c24 */ /* 0x000fe4000f8e0216 */
[----:B--2---:R-:W-:Y:S02]  /*c220*/  @P0 IMAD R14, R21, R24, R12 ;  /* 0x00000018150e0224 */ /* 0x004fe400078e020c */
[----:B------:R-:W-:Y:S01]  /*c230*/  IMAD R20, R7, UR8, R20 ;  /* 0x0000000807147c24 */ /* 0x000fe2000f8e0214 */
[----:B------:R-:W-:Y:S01]  /*c240*/  ULDC UR8, c[0x0][0x600] ;  /* 0x0001800000087ab9 */ /* 0x000fe20000000800 */
[----:B------:R-:W-:Y:S02]  /*c250*/  IMAD R14, R5, UR9, R14 ;  /* 0x00000009050e7c24 */ /* 0x000fe4000f8e020e */
[----:B------:R-:W-:-:S05]  /*c260*/  IMAD R5, R20, UR8, R15 ;  /* 0x0000000814057c24 */ /* 0x000fca000f8e020f */
[----:B------:R-:W-:Y:S02]  /*c270*/  SEL R20, R5, R14, !P0 ;  /* 0x0000000e05147207 */ /* 0x000fe40004000000 */
[----:B------:R-:W-:-:S07]  /*c280*/  SEL R12, R14, R5, !P0 ;  /* 0x000000050e0c7207 */ /* 0x000fce0004000000 */
.L_x_300:
[----:B------:R-:W-:Y:S05]  /*c290*/  BSYNC B1 ;  /* 0x0000000000017941 */ /* 0x000fea0003800000 */
.L_x_299:
[----:B------:R-:W-:-:S13]  /*c2a0*/  LOP3.LUT P0, RZ, R4, 0xff, RZ, 0xc0, !PT ;  /* 0x000000ff04ff7812 */ /* 0x000fda000780c0ff */
[----:B------:R-:W-:Y:S05]  /*c2b0*/  @P0 BRA `(.L_x_303) ;  /* 0xfffffff400340947 */ /* 0x000fea000383ffff */
[----:B------:R-:W-:Y:S05]  /*c2c0*/  BSYNC B0 ;  /* 0x0000000000007941 */ /* 0x000fea0003800000 */
.L_x_292:
[----:B------:R-:W-:-:S03]  /*c2d0*/  UMOV UR8, 0xffffffff ;  /* 0xffffffff00087882 */ /* 0x000fc60000000000 */
[----:B------:R-:W-:Y:S05]  /*c2e0*/  BRA.DIV UR8, `(.L_x_304) ;  /* 0x0000000608147947 */ /* 0x000fea000b800000 */
[----:B------:R-:W-:-:S13]  /*c2f0*/  ELECT P6, URZ, PT ;  /* 0x00000000003f782f */ /* 0x000fda00038c0000 */
.L_x_318:
[----:B------:R-:W-:Y:S04]  /*c300*/  BSSY B0, `(.L_x_305) ;  /* 0x000002b000007945 */ /* 0x000fe80003800000 */
[----:B------:R-:W-:Y:S05]  /*c310*/  @!P6 BRA `(.L_x_306) ;  /* 0x0000000000a4e947 */ /* 0x000fea0003800000 */
[----:B------:R-:W-:-:S04]  /*c320*/  LOP3.LUT R19, R19, 0x2, RZ, 0xfc, !PT ;  /* 0x0000000213137812 */ /* 0x000fc800078efcff */
[----:B------:R-:W-:-:S13]  /*c330*/  ISETP.NE.AND P0, PT, R19, 0x3, PT ;  /* 0x000000031300780c */ /* 0x000fda0003f05270 */
[----:B------:R-:W-:Y:S05]  /*c340*/  @!P0 BRA `(.L_x_307) ;  /* 0x0000000000048947 */ /* 0x000fea0003800000 */
[----:B------:R-:W-:Y:S01]  /*c350*/  BPT.TRAP 0x1 ;  /* 0x000000040000795c */ /* 0x000fe20000300000 */
.L_x_307:
[----:B------:R-:W0:Y:S01]  /*c360*/  S2R R3, SR_CgaCtaId ;  /* 0x0000000000037919 */ /* 0x000e220000008800 */
[----:B------:R-:W-:Y:S02]  /*c370*/  MOV R0, 0x400 ;  /* 0x0000040000007802 */ /* 0x000fe40000000f00 */
[----:B------:R-:W-:Y:S02]  /*c380*/  SHF.L.U32 R2, R10, 0x1f, RZ ;  /* 0x0000001f0a027819 */ /* 0x000fe400000006ff */
[----:B0-----:R-:W-:-:S05]  /*c390*/  LEA R0, R3, R0, 0x18 ;  /* 0x0000000003007211 */ /* 0x001fca00078ec0ff */
[----:B------:R-:W-:-:S04]  /*c3a0*/  VIADD R0, R0, 0x20 ;  /* 0x0000002000007836 */ /* 0x000fc80000000000 */
[C---:B------:R-:W-:Y:S01]  /*c3b0*/  IMAD R5, R9.reuse, 0x8, R0 ;  /* 0x0000000809057824 */ /* 0x040fe200078e0200 */
[----:B------:R-:W-:-:S03]  /*c3c0*/  IADD3 R9, R9, 0x1, RZ ;  /* 0x0000000109097810 */ /* 0x000fc60007ffe0ff */
[----:B------:R-:W0:Y:S01]  /*c3d0*/  SYNCS.PHASECHK.TRANS64.TRYWAIT P0, [R5+URZ], R2 ;  /* 0x00000002050075a7 */ /* 0x000e22000800017f */
[----:B------:R-:W-:-:S04]  /*c3e0*/  ISETP.NE.AND P1, PT, R9, 0x4, PT ;  /* 0x000000040900780c */ /* 0x000fc80003f25270 */
[----:B------:R-:W-:Y:S02]  /*c3f0*/  SEL R3, RZ, 0x1, P1 ;  /* 0x00000001ff037807 */ /* 0x000fe40000800000 */
[----:B------:R-:W-:Y:S02]  /*c400*/  SEL R9, R9, RZ, P1 ;  /* 0x000000ff09097207 */ /* 0x000fe40000800000 */
[----:B------:R-:W-:-:S03]  /*c410*/  LOP3.LUT R10, R10, R3, RZ, 0x3c, !PT ;  /* 0x000000030a0a7212 */ /* 0x000fc600078e3cff */
[----:B------:R-:W-:Y:S01]  /*c420*/  IMAD R7, R9, 0x8, R0 ;  /* 0x0000000809077824 */ /* 0x000fe200078e0200 */
[----:B------:R-:W-:Y:S01]  /*c430*/  SHF.L.U32 R4, R10, 0x1f, RZ ;  /* 0x0000001f0a047819 */ /* 0x000fe200000006ff */
[----:B0-----:R-:W-:Y:S06]  /*c440*/  @!P0 BRA `(.L_x_308) ;  /* 0x0000000000dc8947 */ /* 0x001fec0003800000 */
.L_x_319:
[----:B------:R-:W1:Y:S01]  /*c450*/  SYNCS.PHASECHK.TRANS64.TRYWAIT P0, [R7+URZ], R4 ;  /* 0x00000004070075a7 */ /* 0x000e62000800017f */
[----:B0-----:R-:W-:-:S05]  /*c460*/  VIADD R2, R9, 0x1 ;  /* 0x0000000109027836 */ /* 0x001fca0000000000 */
[----:B------:R-:W-:-:S04]  /*c470*/  ISETP.NE.AND P1, PT, R2, 0x4, PT ;  /* 0x000000040200780c */ /* 0x000fc80003f25270 */
[----:B------:R-:W-:Y:S02]  /*c480*/  SEL R3, RZ, 0x1, P1 ;  /* 0x00000001ff037807 */ /* 0x000fe40000800000 */
[----:B------:R-:W-:Y:S02]  /*c490*/  SEL R9, R2, RZ, P1 ;  /* 0x000000ff02097207 */ /* 0x000fe40000800000 */
[----:B------:R-:W-:-:S03]  /*c4a0*/  LOP3.LUT R11, R10, R3, RZ, 0x3c, !PT ;  /* 0x000000030a0b7212 */ /* 0x000fc600078e3cff */
[----:B------:R-:W-:Y:S01]  /*c4b0*/  IMAD R6, R9, 0x8, R0 ;  /* 0x0000000809067824 */ /* 0x000fe200078e0200 */
[----:B------:R-:W-:Y:S01]  /*c4c0*/  SHF.L.U32 R5, R11, 0x1f, RZ ;  /* 0x0000001f0b057819 */ /* 0x000fe200000006ff */
[----:B-1----:R-:W-:Y:S06]  /*c4d0*/  @!P0 BRA `(.L_x_309) ;  /* 0x0000000000cc8947 */ /* 0x002fec0003800000 */
.L_x_320:
[----:B------:R-:W1:Y:S01]  /*c4e0*/  SYNCS.PHASECHK.TRANS64.TRYWAIT P0, [R6+URZ], R5 ;  /* 0x00000005060075a7 */ /* 0x000e62000800017f */
[----:B------:R-:W-:-:S05]  /*c4f0*/  VIADD R2, R9, 0x1 ;  /* 0x0000000109027836 */ /* 0x000fca0000000000 */
[----:B------:R-:W-:-:S04]  /*c500*/  ISETP.NE.AND P1, PT, R2, 0x4, PT ;  /* 0x000000040200780c */ /* 0x000fc80003f25270 */
[----:B0-----:R-:W-:Y:S02]  /*c510*/  SEL R4, RZ, 0x1, P1 ;  /* 0x00000001ff047807 */ /* 0x001fe40000800000 */
[----:B------:R-:W-:Y:S02]  /*c520*/  SEL R3, R2, RZ, P1 ;  /* 0x000000ff02037207 */ /* 0x000fe40000800000 */
[----:B------:R-:W-:Y:S01]  /*c530*/  LOP3.LUT R4, R11, R4, RZ, 0x3c, !PT ;  /* 0x000000040b047212 */ /* 0x000fe200078e3cff */
[----:B-1----:R-:W-:Y:S06]  /*c540*/  @!P0 BRA `(.L_x_310) ;  /* 0x0000000000c48947 */ /* 0x002fec0003800000 */
.L_x_321:
[----:B------:R-:W-:Y:S01]  /*c550*/  IMAD R3, R3, 0x8, R0 ;  /* 0x0000000803037824 */ /* 0x000fe200078e0200 */
[----:B------:R-:W-:-:S07]  /*c560*/  SHF.L.U32 R0, R4, 0x1f, RZ ;  /* 0x0000001f04007819 */ /* 0x000fce00000006ff */
.L_x_311:
[----:B-1----:R1:W2:Y:S02]  /*c570*/  SYNCS.PHASECHK.TRANS64.TRYWAIT P0, [R3+URZ], R0 ;  /* 0x00000000030075a7 */ /* 0x0022a4000800017f */
[----:B--2---:R-:W-:Y:S05]  /*c580*/  @!P0 NANOSLEEP.SYNCS 0x989680 ;  /* 0x009896800000895d */ /* 0x004fea0003900000 */
[----:B------:R-:W2:Y:S02]  /*c590*/  @!P0 SYNCS.PHASECHK.TRANS64 P0, [R3+URZ], R0 ;  /* 0x00000000030085a7 */ /* 0x000ea4000800007f */
[----:B--2---:R-:W-:Y:S05]  /*c5a0*/  @!P0 BRA `(.L_x_311) ;  /* 0xfffffffc00f08947 */ /* 0x004fea000383ffff */
.L_x_306:
[----:B------:R-:W-:Y:S05]  /*c5b0*/  BSYNC B0 ;  /* 0x0000000000007941 */ /* 0x000fea0003800000 */
.L_x_305:
[----:B------:R-:W-:Y:S05]  /*c5c0*/  EXIT ;  /* 0x000000000000794d */ /* 0x000fea0003800000 */
.L_x_21:
[----:B----4-:R4:W0:Y:S02]  /*c5d0*/  SYNCS.PHASECHK.TRANS64.TRYWAIT P1, [R3+URZ], R0 ;  /* 0x00000000030075a7 */ /* 0x010824000802017f */
[----:B0-----:R-:W-:Y:S05]  /*c5e0*/  @!P1 NANOSLEEP.SYNCS 0x989680 ;  /* 0x009896800000995d */ /* 0x001fea0003900000 */
[----:B------:R-:W0:Y:S02]  /*c5f0*/  @!P1 SYNCS.PHASECHK.TRANS64 P1, [R3+URZ], R0 ;  /* 0x00000000030095a7 */ /* 0x000e24000802007f */
[----:B0-----:R-:W-:Y:S05]  /*c600*/  @!P1 BRA `(.L_x_21) ;  /* 0xfffffffc00f09947 */ /* 0x001fea000383ffff */
[----:B------:R-:W-:Y:S05]  /*c610*/  BRA `(.L_x_20) ;  /* 0xffffff4c00c07947 */ /* 0x000fea000383ffff */
.L_x_26:
[----:B-1----:R1:W3:Y:S02]  /*c620*/  SYNCS.PHASECHK.TRANS64.TRYWAIT P1, [R5+URZ], R4 ;  /* 0x00000004050075a7 */ /* 0x0022e4000802017f */
[----:B---3--:R-:W-:Y:S05]  /*c630*/  @!P1 NANOSLEEP.SYNCS 0x989680 ;  /* 0x009896800000995d */ /* 0x008fea0003900000 */
[----:B------:R-:W3:Y:S02]  /*c640*/  @!P1 SYNCS.PHASECHK.TRANS64 P1, [R5+URZ], R4 ;  /* 0x00000004050095a7 */ /* 0x000ee4000802007f */
[----:B---3--:R-:W-:Y:S05]  /*c650*/  @!P1 BRA `(.L_x_26) ;  /* 0xfffffffc00f09947 */ /* 0x008fea000383ffff */
[----:B------:R-:W-:Y:S05]  /*c660*/  BRA `(.L_x_25) ;  /* 0xffffff5400007947 */ /* 0x000fea000383ffff */
.L_x_293:
[----:B------:R-:W-:Y:S01]  /*c670*/  BSSY B1, `(.L_x_312) ;  /* 0x0000006000017945 */ /* 0x000fe20003800000 */
[----:B------:R-:W-:-:S07]  /*c680*/  IMAD.MOV.U32 R15, RZ, RZ, -0x1 ;  /* 0xffffffffff0f7424 */ /* 0x000fce00078e00ff */
[----:B------:R-:W-:Y:S05]  /*c690*/  WARPSYNC.COLLECTIVE R15, `(.L_x_313) ;  /* 0x000000000f0c7348 */ /* 0x000fea0003c00000 */
[----:B------:R-:W-:Y:S02]  /*c6a0*/  ELECT P6, UR62, PT ;  /* 0x00000000003e782f */ /* 0x000fe400038c0000 */
[----:B------:R-:W-:Y:S01]  /*c6b0*/  MOV R14, UR62 ;  /* 0x0000003e000e7c02 */ /* 0x000fe20008000f00 */
[----:B------:R-:W-:Y:S10]  /*c6c0*/  ENDCOLLECTIVE ;  /* 0x000000000000791b */ /* 0x000ff40003800000 */
.L_x_313:
[----:B------:R-:W-:Y:S05]  /*c6d0*/  BSYNC B1 ;  /* 0x0000000000017941 */ /* 0x000fea0003800000 */
.L_x_312:
[----:B------:R-:W-:Y:S05]  /*c6e0*/  BRA `(.L_x_314) ;  /* 0xfffffff000347947 */ /* 0x000fea000383ffff */
.L_x_296:
[----:B-1----:R1:W2:Y:S02]  /*c6f0*/  SYNCS.PHASECHK.TRANS64.TRYWAIT P0, [R22+URZ+0x20], R7 ;  /* 0x00002007160075a7 */ /* 0x0022a4000800017f */
[----:B--2---:R-:W-:Y:S05]  /*c700*/  @!P0 NANOSLEEP.SYNCS 0x989680 ;  /* 0x009896800000895d */ /* 0x004fea0003900000 */
[----:B------:R-:W2:Y:S02]  /*c710*/  @!P0 SYNCS.PHASECHK.TRANS64 P0, [R22+URZ+0x20], R7 ;  /* 0x00002007160085a7 */ /* 0x000ea4000800007f */
[----:B--2---:R-:W-:Y:S05]  /*c720*/  @!P0 BRA `(.L_x_296) ;  /* 0xfffffffc00f08947 */ /* 0x004fea000383ffff */
[----:B------:R-:W-:Y:S05]  /*c730*/  BRA `(.L_x_315) ;  /* 0xfffffff000707947 */ /* 0x000fea000383ffff */
.L_x_304:
[----:B------:R-:W-:Y:S01]  /*c740*/  BSSY B0, `(.L_x_316) ;  /* 0x0000006000007945 */ /* 0x000fe20003800000 */
[----:B------:R-:W-:-:S07]  /*c750*/  IMAD.MOV.U32 R15, RZ, RZ, -0x1 ;  /* 0xffffffffff0f7424 */ /* 0x000fce00078e00ff */
[----:B------:R-:W-:Y:S05]  /*c760*/  WARPSYNC.COLLECTIVE R15, `(.L_x_317) ;  /* 0x000000000f0c7348 */ /* 0x000fea0003c00000 */
[----:B------:R-:W-:Y:S02]  /*c770*/  ELECT P6, UR62, PT ;  /* 0x00000000003e782f */ /* 0x000fe400038c0000 */
[----:B------:R-:W-:Y:S01]  /*c780*/  MOV R14, UR62 ;  /* 0x0000003e000e7c02 */ /* 0x000fe20008000f00 */
[----:B------:R-:W-:Y:S10]  /*c790*/  ENDCOLLECTIVE ;  /* 0x000000000000791b */ /* 0x000ff40003800000 */
.L_x_317:
[----:B------:R-:W-:Y:S05]  /*c7a0*/  BSYNC B0 ;  /* 0x0000000000007941 */ /* 0x000fea0003800000 */
.L_x_316:
[----:B------:R-:W-:Y:S05]  /*c7b0*/  BRA `(.L_x_318) ;  /* 0xfffffff800d07947 */ /* 0x000fea000383ffff */
.L_x_308:
[----:B0-----:R0:W1:Y:S02]  /*c7c0*/  SYNCS.PHASECHK.TRANS64.TRYWAIT P0, [R5+URZ], R2 ;  /* 0x00000002050075a7 */ /* 0x001064000800017f */
[----:B-1----:R-:W-:Y:S05]  /*c7d0*/  @!P0 NANOSLEEP.SYNCS 0x989680 ;  /* 0x009896800000895d */ /* 0x002fea0003900000 */
[----:B------:R-:W1:Y:S02]  /*c7e0*/  @!P0 SYNCS.PHASECHK.TRANS64 P0, [R5+URZ], R2 ;  /* 0x00000002050085a7 */ /* 0x000e64000800007f */
[----:B-1----:R-:W-:Y:S05]  /*c7f0*/  @!P0 BRA `(.L_x_308) ;  /* 0xfffffffc00f08947 */ /* 0x002fea000383ffff */
[----:B------:R-:W-:Y:S05]  /*c800*/  BRA `(.L_x_319) ;  /* 0xfffffffc00107947 */ /* 0x000fea000383ffff */
.L_x_309:
[----:B0-----:R0:W1:Y:S02]  /*c810*/  SYNCS.PHASECHK.TRANS64.TRYWAIT P0, [R7+URZ], R4 ;  /* 0x00000004070075a7 */ /* 0x001064000800017f */
[----:B-1----:R-:W-:Y:S05]  /*c820*/  @!P0 NANOSLEEP.SYNCS 0x989680 ;  /* 0x009896800000895d */ /* 0x002fea0003900000 */
[----:B------:R-:W1:Y:S02]  /*c830*/  @!P0 SYNCS.PHASECHK.TRANS64 P0, [R7+URZ], R4 ;  /* 0x00000004070085a7 */ /* 0x000e64000800007f */
[----:B-1----:R-:W-:Y:S05]  /*c840*/  @!P0 BRA `(.L_x_309) ;  /* 0xfffffffc00f08947 */ /* 0x002fea000383ffff */
[----:B------:R-:W-:Y:S05]  /*c850*/  BRA `(.L_x_320) ;  /* 0xfffffffc00207947 */ /* 0x000fea000383ffff */
.L_x_310:
[----:B0-----:R0:W1:Y:S02]  /*c860*/  SYNCS.PHASECHK.TRANS64.TRYWAIT P0, [R6+URZ], R5 ;  /* 0x00000005060075a7 */ /* 0x001064000800017f */
[----:B-1----:R-:W-:Y:S05]  /*c870*/  @!P0 NANOSLEEP.SYNCS 0x989680 ;  /* 0x009896800000895d */ /* 0x002fea0003900000 */
[----:B------:R-:W1:Y:S02]  /*c880*/  @!P0 SYNCS.PHASECHK.TRANS64 P0, [R6+URZ], R5 ;  /* 0x00000005060085a7 */ /* 0x000e64000800007f */
[----:B-1----:R-:W-:Y:S05]  /*c890*/  @!P0 BRA `(.L_x_310) ;  /* 0xfffffffc00f08947 */ /* 0x002fea000383ffff */
[----:B------:R-:W-:Y:S05]  /*c8a0*/  BRA `(.L_x_321) ;  /* 0xfffffffc00287947 */ /* 0x000fea000383ffff */
.L_x_322:
[----:B------:R-:W-:-:S00]  /*c8b0*/  BRA `(.L_x_322) ;  /* 0xfffffffc00fc7947 */ /* 0x000fc0000383ffff */
[----:B------:R-:W-:-:S00]  /*c8c0*/  NOP ;  /* 0x0000000000007918 */ /* 0x000fc00000000000 */
        /* <DEDUP_REMOVED lines=11> */
.L_x_323:


//--------------------- .nv.global.init           --------------------------
	.section	.nv.global.init,"aw",@progbits
.nv.global.init:
	.type		$str$22,@object
	.size		$str$22,($str$23 - $str$22)
$str$22:
        /*0000*/ 	.byte	0x6b, 0x5f, 0x74, 0x69, 0x6c, 0x65, 0x5f, 0x63, 0x6f, 0x75, 0x6e, 0x74, 0x20, 0x3e, 0x3d, 0x20
        /*0010*/ 	.byte	0x31, 0x00
	.type		$str$23,@object
	.size		$str$23,(__unnamed_1 - $str$23)
$str$23:
        /*0012*/ 	.byte	0x2f, 0x74, 0x6d, 0x70, 0x2f, 0x63, 0x75, 0x74, 0x6c, 0x61, 0x73, 0x73, 0x5f, 0x73, 0x77, 0x65
        /*0022*/ 	.byte	0x65, 0x70, 0x5f, 0x73, 0x72, 0x63, 0x2f, 0x69, 0x6e, 0x63, 0x6c, 0x75, 0x64, 0x65, 0x2f, 0x63
        /*0032*/ 	.byte	0x75, 0x74, 0x6c, 0x61, 0x73, 0x73, 0x2f, 0x67, 0x65, 0x6d, 0x6d, 0x2f, 0x63, 0x6f, 0x6c, 0x6c
        /*0042*/ 	.byte	0x65, 0x63, 0x74, 0x69, 0x76, 0x65, 0x2f, 0x73, 0x6d, 0x39, 0x30, 0x5f, 0x6d, 0x6d, 0x61, 0x5f
        /*0052*/ 	.byte	0x74, 0x6d, 0x61, 0x5f, 0x67, 0x6d, 0x6d, 0x61, 0x5f, 0x73, 0x73, 0x5f, 0x77, 0x61, 0x72, 0x70
        /*0062*/ 	.byte	0x73, 0x70, 0x65, 0x63, 0x69, 0x61, 0x6c, 0x69, 0x7a, 0x65, 0x64, 0x2e, 0x68, 0x70, 0x70, 0x00
	.type		__unnamed_1,@object
	.size		__unnamed_1,(.L_0 - __unnamed_1)
__unnamed_1:
        /*0072*/ 	.byte	0x76, 0x6f, 0x69, 0x64, 0x20, 0x63, 0x75, 0x74, 0x6c, 0x61, 0x73, 0x73, 0x3a, 0x3a, 0x67, 0x65
        /* <DEDUP_REMOVED lines=181> */
        /*0bd2*/ 	.byte	0x00
.L_0:


//--------------------- .nv.shared._ZN7cutlass13device_kernelINS_4gemm6kernel13GemmUniversalIN4cute5tupleIJiiiiEEENS1_10collective13CollectiveMmaINS1_34MainloopSm90TmaGmmaWarpSpecializedILi4ENS5_IJNS4_1CILi2EEESB_NSA_ILi1EEEEEENS1_35KernelTmaWarpSpecializedCooperativeEEENS5_IJNSA_ILi256EEENSA_ILi128EEENSA_ILi64EEEEEENS_6half_tENS5_IJlSC_lEEESK_SL_NS4_8TiledMMAINS4_8MMA_AtomIJNS4_4SM904GMMA26MMA_64x128x16_F32F16F16_SSILNSP_5MajorE0ELSR_0ELNSP_7ScaleInE1ELSS_1EEEEEENS4_6LayoutINS5_IJSB_SC_SC_EEENS5_IJSC_NSA_ILi0EEESX_EEEEENS5_IJNS4_10UnderscoreES10_S10_EEEEENS4_23SM90_TMA_LOAD_MULTICASTENS4_14ComposedLayoutINS4_7SwizzleILi3ELi4ELi3EEENS4_18smem_ptr_flag_bitsILi16EEENSV_INS5_IJNSA_ILi8EEESI_EEENS5_IJSI_SC_EEEEEEEvNS4_8identityES13_S1D_vS1E_EENS_8epilogue10collective6detail29Sm90TmaWarpSpecializedAdapterINS1H_15DefaultEpilogueISK_SL_SL_NS1G_6thread17LinearCombinationISK_Li1EffLNS1L_9ScaleType4KindE0ELNS_15FloatRoundStyleE2ESK_EENS1_15EpilogueDefaultEEEEEvvEEEEvNT_6ParamsE --------------------------
	.section	.nv.shared._ZN7cutlass13device_kernelINS_4gemm6kernel13GemmUniversalIN4cute5tupleIJiiiiEEENS1_10collective13CollectiveMmaINS1_34MainloopSm90TmaGmmaWarpSpecializedILi4ENS5_IJNS4_1CILi2EEESB_NSA_ILi1EEEEEENS1_35KernelTmaWarpSpecializedCooperativeEEENS5_IJNSA_ILi256EEENSA_ILi128EEENSA_ILi64EEEEEENS_6half_tENS5_IJlSC_lEEESK_SL_NS4_8TiledMMAINS4_8MMA_AtomIJNS4_4SM904GMMA26MMA_64x128x16_F32F16F16_SSILNSP_5MajorE0ELSR_0ELNSP_7ScaleInE1ELSS_1EEEEEENS4_6LayoutINS5_IJSB_SC_SC_EEENS5_IJSC_NSA_ILi0EEESX_EEEEENS5_IJNS4_10UnderscoreES10_S10_EEEEENS4_23SM90_TMA_LOAD_MULTICASTENS4_14ComposedLayoutINS4_7SwizzleILi3ELi4ELi3EEENS4_18smem_ptr_flag_bitsILi16EEENSV_INS5_IJNSA_ILi8EEESI_EEENS5_IJSI_SC_EEEEEEEvNS4_8identityES13_S1D_vS1E_EENS_8epilogue10collective6detail29Sm90TmaWarpSpecializedAdapterINS1H_15DefaultEpilogueISK_SL_SL_NS1G_6thread17LinearCombinationISK_Li1EffLNS1L_9ScaleType4KindE0ELNS_15FloatRoundStyleE2ESK_EENS1_15EpilogueDefaultEEEEEvvEEEEvNT_6ParamsE,"aw",@nobits
	.sectionflags	@""
	.align	16
	.zero		1024


//--------------------- .nv.shared.reserved.0     --------------------------
	.section	.nv.shared.reserved.0,"aw",@nobits
	.weak		__nv_reservedSMEM_offset_0_alias
	.size		__nv_reservedSMEM_offset_0_alias, 0, 0
	.other		__nv_reservedSMEM_offset_0_alias,@"STO_CUDA_RESERVED_SHARED STV_DEFAULT"
__nv_reservedSMEM_offset_0_alias:
	.zero		0


//--------------------- .nv.global                --------------------------
	.section	.nv.global,"aw",@nobits
.nv.global:
	.type		_ZN40_INTERNAL_6c7b02c5_4_k_cu_a07aee68_191994cute1_E,@object
	.size		_ZN40_INTERNAL_6c7b02c5_4_k_cu_a07aee68_191994cute1_E,(_ZN40_INTERNAL_6c7b02c5_4_k_cu_a07aee68_191994cuda3std3__45__cpo6cbeginE - _ZN40_INTERNAL_6c7b02c5_4_k_cu_a07aee68_191994cute1_E)
_ZN40_INTERNAL_6c7b02c5_4_k_cu_a07aee68_191994cute1_E:
	.zero		1
	.type		_ZN40_INTERNAL_6c7b02c5_4_k_cu_a07aee68_191994cuda3std3__45__cpo6cbeginE,@object
	.size		_ZN40_INTERNAL_6c7b02c5_4_k_cu_a07aee68_191994cuda3std3__45__cpo6cbeginE,(_ZN40_INTERNAL_6c7b02c5_4_k_cu_a07aee68_191994cuda3std3__48in_placeE - _ZN40_INTERNAL_6c7b02c5_4_k_cu_a07aee68_191994cuda3std3__45__cpo6cbeginE)
_ZN40_INTERNAL_6c7b02c5_4_k_cu_a07aee68_191994cuda3std3__45__cpo6cbeginE:
	.zero		1
	.type		_ZN40_INTERNAL_6c7b02c5_4_k_cu_a07aee68_191994cuda3std3__48in_placeE,@object
	.size		_ZN40_INTERNAL_6c7b02c5_4_k_cu_a07aee68_191994cuda3std3__48in_placeE,(_ZN40_INTERNAL_6c7b02c5_4_k_cu_a07aee68_191994cuda3std6ranges3__45__cpo9iter_moveE - _ZN40_INTERNAL_6c7b02c5_4_k_cu_a07aee68_191994cuda3std3__48in_placeE)
_ZN40_INTERNAL_6c7b02c5_4_k_cu_a07aee68_191994cuda3std3__48in_placeE:
	.zero		1
	.type		_ZN40_INTERNAL_6c7b02c5_4_k_cu_a07aee68_191994cuda3std6ranges3__45__cpo9iter_moveE,@object
	.size		_ZN40_INTERNAL_6c7b02c5_4_k_cu_a07aee68_191994cuda3std6ranges3__45__cpo9iter_moveE,(_ZN40_INTERNAL_6c7b02c5_4_k_cu_a07aee68_191994cuda3std3__45__cpo5beginE - _ZN40_INTERNAL_6c7b02c5_4_k_cu_a07aee68_191994cuda3std6ranges3__45__cpo9iter_moveE)
_ZN40_INTERNAL_6c7b02c5_4_k_cu_a07aee68_191994cuda3std6ranges3__45__cpo9iter_moveE:
	.zero		1
	.type		_ZN40_INTERNAL_6c7b02c5_4_k_cu_a07aee68_191994cuda3std3__45__cpo5beginE,@object
	.size		_ZN40_INTERNAL_6c7b02c5_4_k_cu_a07aee68_191994cuda3std3__45__cpo5beginE,(_ZN40_INTERNAL_6c7b02c5_4_k_cu_a07aee68_191994cuda3std3__442_GLOBAL__N__6c7b02c5_4_k_cu_a07aee68_191996ignoreE - _ZN40_INTERNAL_6c7b02c5_4_k_cu_a07aee68_191994cuda3std3__45__cpo5beginE)
_ZN40_INTERNAL_6c7b02c5_4_k_cu_a07aee68_191994cuda3std3__45__cpo5beginE:
	.zero		1
	.type		_ZN40_INTERNAL_6c7b02c5_4_k_cu_a07aee68_191994cuda3std3__442_GLOBAL__N__6c7b02c5_4_k_cu_a07aee68_191996ignoreE,@object
	.size		_ZN40_INTERNAL_6c7b02c5_4_k_cu_a07aee68_191994cuda3std3__442_GLOBAL__N__6c7b02c5_4_k_cu_a07aee68_191996ignoreE,(_ZN40_INTERNAL_6c7b02c5_4_k_cu_a07aee68_191994cute7productE - _ZN40_INTERNAL_6c7b02c5_4_k_cu_a07aee68_191994cuda3std3__442_GLOBAL__N__6c7b02c5_4_k_cu_a07aee68_191996ignoreE)
_ZN40_INTERNAL_6c7b02c5_4_k_cu_a07aee68_191994cuda3std3__442_GLOBAL__N__6c7b02c5_4_k_cu_a07aee68_191996ignoreE:
	.zero		1
	.type		_ZN40_INTERNAL_6c7b02c5_4_k_cu_a07aee68_191994cute7productE,@object
	.size		_ZN40_INTERNAL_6c7b02c5_4_k_cu_a07aee68_191994cute7productE,(_ZN40_INTERNAL_6c7b02c5_4_k_cu_a07aee68_191994cuda3std3__45__cpo3endE - _ZN40_INTERNAL_6c7b02c5_4_k_cu_a07aee68_191994cute7productE)
_ZN40_INTERNAL_6c7b02c5_4_k_cu_a07aee68_191994cute7productE:
	.zero		1
	.type		_ZN40_INTERNAL_6c7b02c5_4_k_cu_a07aee68_191994cuda3std3__45__cpo3endE,@object
	.size		_ZN40_INTERNAL_6c7b02c5_4_k_cu_a07aee68_191994cuda3std3__45__cpo3endE,(_ZN40_INTERNAL_6c7b02c5_4_k_cu_a07aee68_191994cuda3std3__419piecewise_constructE - _ZN40_INTERNAL_6c7b02c5_4_k_cu_a07aee68_191994cuda3std3__45__cpo3endE)
_ZN40_INTERNAL_6c7b02c5_4_k_cu_a07aee68_191994cuda3std3__45__cpo3endE:
	.zero		1
	.type		_ZN40_INTERNAL_6c7b02c5_4_k_cu_a07aee68_191994cuda3std3__419piecewise_constructE,@object
	.size		_ZN40_INTERNAL_6c7b02c5_4_k_cu_a07aee68_191994cuda3std3__419piecewise_constructE,(_ZN40_INTERNAL_6c7b02c5_4_k_cu_a07aee68_191994cuda3std3__45__cpo4cendE - _ZN40_INTERNAL_6c7b02c5_4_k_cu_a07aee68_191994cuda3std3__419piecewise_constructE)
_ZN40_INTERNAL_6c7b02c5_4_k_cu_a07aee68_191994cuda3std3__419piecewise_constructE:
	.zero		1
	.type		_ZN40_INTERNAL_6c7b02c5_4_k_cu_a07aee68_191994cuda3std3__45__cpo4cendE,@object
	.size		_ZN40_INTERNAL_6c7b02c5_4_k_cu_a07aee68_191994cuda3std3__45__cpo4cendE,(_ZN40_INTERNAL_6c7b02c5_4_k_cu_a07aee68_191994cuda3std6ranges3__45__cpo4swapE - _ZN40_INTERNAL_6c7b02c5_4_k_cu_a07aee68_191994cuda3std3__45__cpo4cendE)
_ZN40_INTERNAL_6c7b02c5_4_k_cu_a07aee68_191994cuda3std3__45__cpo4cendE:
	.zero		1
	.type		_ZN40_INTERNAL_6c7b02c5_4_k_cu_a07aee68_191994cuda3std6ranges3__45__cpo4swapE,@object
	.size		_ZN40_INTERNAL_6c7b02c5_4_k_cu_a07aee68_191994cuda3std6ranges3__45__cpo4swapE,(.L_8 - _ZN40_INTERNAL_6c7b02c5_4_k_cu_a07aee68_191994cuda3std6ranges3__45__cpo4swapE)
_ZN40_INTERNAL_6c7b02c5_4_k_cu_a07aee68_191994cuda3std6ranges3__45__cpo4swapE:
	.zero		1
.L_8:


//--------------------- .nv.constant0._ZN7cutlass13device_kernelINS_4gemm6kernel13GemmUniversalIN4cute5tupleIJiiiiEEENS1_10collective13CollectiveMmaINS1_34MainloopSm90TmaGmmaWarpSpecializedILi4ENS5_IJNS4_1CILi2EEESB_NSA_ILi1EEEEEENS1_35KernelTmaWarpSpecializedCooperativeEEENS5_IJNSA_ILi256EEENSA_ILi128EEENSA_ILi64EEEEEENS_6half_tENS5_IJlSC_lEEESK_SL_NS4_8TiledMMAINS4_8MMA_AtomIJNS4_4SM904GMMA26MMA_64x128x16_F32F16F16_SSILNSP_5MajorE0ELSR_0ELNSP_7ScaleInE1ELSS_1EEEEEENS4_6LayoutINS5_IJSB_SC_SC_EEENS5_IJSC_NSA_ILi0EEESX_EEEEENS5_IJNS4_10UnderscoreES10_S10_EEEEENS4_23SM90_TMA_LOAD_MULTICASTENS4_14ComposedLayoutINS4_7SwizzleILi3ELi4ELi3EEENS4_18smem_ptr_flag_bitsILi16EEENSV_INS5_IJNSA_ILi8EEESI_EEENS5_IJSI_SC_EEEEEEEvNS4_8identityES13_S1D_vS1E_EENS_8epilogue10collective6detail29Sm90TmaWarpSpecializedAdapterINS1H_15DefaultEpilogueISK_SL_SL_NS1G_6thread17LinearCombinationISK_Li1EffLNS1L_9ScaleType4KindE0ELNS_15FloatRoundStyleE2ESK_EENS1_15EpilogueDefaultEEEEEvvEEEEvNT_6ParamsE --------------------------
	.section	.nv.constant0._ZN7cutlass13device_kernelINS_4gemm6kernel13GemmUniversalIN4cute5tupleIJiiiiEEENS1_10collective13CollectiveMmaINS1_34MainloopSm90TmaGmmaWarpSpecializedILi4ENS5_IJNS4_1CILi2EEESB_NSA_ILi1EEEEEENS1_35KernelTmaWarpSpecializedCooperativeEEENS5_IJNSA_ILi256EEENSA_ILi128EEENSA_ILi64EEEEEENS_6half_tENS5_IJlSC_lEEESK_SL_NS4_8TiledMMAINS4_8MMA_AtomIJNS4_4SM904GMMA26MMA_64x128x16_F32F16F16_SSILNSP_5MajorE0ELSR_0ELNSP_7ScaleInE1ELSS_1EEEEEENS4_6LayoutINS5_IJSB_SC_SC_EEENS5_IJSC_NSA_ILi0EEESX_EEEEENS5_IJNS4_10UnderscoreES10_S10_EEEEENS4_23SM90_TMA_LOAD_MULTICASTENS4_14ComposedLayoutINS4_7SwizzleILi3ELi4ELi3EEENS4_18smem_ptr_flag_bitsILi16EEENSV_INS5_IJNSA_ILi8EEESI_EEENS5_IJSI_SC_EEEEEEEvNS4_8identityES13_S1D_vS1E_EENS_8epilogue10collective6detail29Sm90TmaWarpSpecializedAdapterINS1H_15DefaultEpilogueISK_SL_SL_NS1G_6thread17LinearCombinationISK_Li1EffLNS1L_9ScaleType4KindE0ELNS_15FloatRoundStyleE2ESK_EENS1_15EpilogueDefaultEEEEEvvEEEEvNT_6ParamsE,"a",@progbits
	.sectionflags	@""
	.align	4
.nv.constant0._ZN7cutlass13device_kernelINS_4gemm6kernel13GemmUniversalIN4cute5tupleIJiiiiEEENS1_10collective13CollectiveMmaINS1_34MainloopSm90TmaGmmaWarpSpecializedILi4ENS5_IJNS4_1CILi2EEESB_NSA_ILi1EEEEEENS1_35KernelTmaWarpSpecializedCooperativeEEENS5_IJNSA_ILi256EEENSA_ILi128EEENSA_ILi64EEEEEENS_6half_tENS5_IJlSC_lEEESK_SL_NS4_8TiledMMAINS4_8MMA_AtomIJNS4_4SM904GMMA26MMA_64x128x16_F32F16F16_SSILNSP_5MajorE0ELSR_0ELNSP_7ScaleInE1ELSS_1EEEEEENS4_6LayoutINS5_IJSB_SC_SC_EEENS5_IJSC_NSA_ILi0EEESX_EEEEENS5_IJNS4_10UnderscoreES10_S10_EEEEENS4_23SM90_TMA_LOAD_MULTICASTENS4_14ComposedLayoutINS4_7SwizzleILi3ELi4ELi3EEENS4_18smem_ptr_flag_bitsILi16EEENSV_INS5_IJNSA_ILi8EEESI_EEENS5_IJSI_SC_EEEEEEEvNS4_8identityES13_S1D_vS1E_EENS_8epilogue10collective6detail29Sm90TmaWarpSpecializedAdapterINS1H_15DefaultEpilogueISK_SL_SL_NS1G_6thread17LinearCombinationISK_Li1EffLNS1L_9ScaleType4KindE0ELNS_15FloatRoundStyleE2ESK_EENS1_15EpilogueDefaultEEEEEvvEEEEvNT_6ParamsE:
	.zero		1664


//--------------------- SYMBOLS --------------------------

	.type		.nv.reservedSmem.offset0,@object
	.size		.nv.reservedSmem.offset0,0x4
	.type		__assertfail,@function
